//
// Generated by NVIDIA NVVM Compiler
//
// Compiler Build ID: CL-36424714
// Cuda compilation tools, release 13.0, V13.0.88
// Based on NVVM 20.0.0
//

.version 9.0
.target sm_100
.address_size 64

	// .globl	_Z13encode_kernelPhPKhmii
.extern .func __assertfail
(
	.param .b64 __assertfail_param_0,
	.param .b64 __assertfail_param_1,
	.param .b32 __assertfail_param_2,
	.param .b64 __assertfail_param_3,
	.param .b64 __assertfail_param_4
)
;
.const .align 2 .b8 d_freq[512];
.const .align 4 .b8 d_cum[1024];
.const .align 1 .b8 d_lookup[2048];
.global .align 1 .b8 __unnamed_1[79] = {118, 111, 105, 100, 32, 82, 97, 110, 115, 69, 110, 99, 80, 117, 116, 83, 121, 109, 98, 111, 108, 40, 117, 110, 115, 105, 103, 110, 101, 100, 32, 105, 110, 116, 32, 42, 44, 32, 117, 110, 115, 105, 103, 110, 101, 100, 32, 99, 104, 97, 114, 32, 42, 42, 44, 32, 99, 111, 110, 115, 116, 32, 82, 97, 110, 115, 69, 110, 99, 83, 121, 109, 98, 111, 108, 32, 42, 41};
// _ZZ13decode_kernelPhmiiS_E6s_freq has been demoted
// _ZZ13decode_kernelPhmiiS_E5s_cum has been demoted
.global .align 1 .b8 $str[16] = {115, 121, 109, 45, 62, 120, 95, 109, 97, 120, 32, 33, 61, 32, 48};
.global .align 1 .b8 $str$1[27] = {47, 116, 109, 112, 47, 115, 97, 115, 115, 95, 99, 117, 95, 49, 99, 48, 97, 107, 114, 95, 54, 47, 107, 46, 99, 117};

.visible .entry _Z13encode_kernelPhPKhmii(
	.param .u64 .ptr .align 1 _Z13encode_kernelPhPKhmii_param_0,
	.param .u64 .ptr .align 1 _Z13encode_kernelPhPKhmii_param_1,
	.param .u64 _Z13encode_kernelPhPKhmii_param_2,
	.param .u32 _Z13encode_kernelPhPKhmii_param_3,
	.param .u32 _Z13encode_kernelPhPKhmii_param_4
)
{
	.reg .pred 	%p<14>;
	.reg .b16 	%rs<8>;
	.reg .b32 	%r<74>;
	.reg .b64 	%rd<90>;

	ld.param.u64 	%rd36, [_Z13encode_kernelPhPKhmii_param_0];
	ld.param.u64 	%rd38, [_Z13encode_kernelPhPKhmii_param_2];
	ld.param.u32 	%r29, [_Z13encode_kernelPhPKhmii_param_4];
	cvta.to.global.u64 	%rd1, %rd36;
	mov.u32 	%r31, %ctaid.x;
	mov.u32 	%r32, %ntid.x;
	mov.u32 	%r33, %tid.x;
	mad.lo.s32 	%r1, %r31, %r32, %r33;
	cvt.s64.s32 	%rd39, %r1;
	mul.lo.s64 	%rd2, %rd38, %rd39;
	add.s64 	%rd3, %rd1, %rd2;
	add.s64 	%rd4, %rd36, %rd2;
	add.s64 	%rd82, %rd3, %rd38;
	add.s64 	%rd83, %rd4, %rd38;
	setp.lt.s32 	%p1, %r29, 1;
	mov.b32 	%r69, 8388608;
	@%p1 bra 	$L__BB0_15;
	ld.param.u32 	%r63, [_Z13encode_kernelPhPKhmii_param_4];
	mov.b32 	%r69, 8388608;
$L__BB0_2:
	ld.param.u32 	%r62, [_Z13encode_kernelPhPKhmii_param_4];
	ld.param.u64 	%rd75, [_Z13encode_kernelPhPKhmii_param_1];
	add.s32 	%r4, %r63, -1;
	cvt.u64.u32 	%rd40, %r4;
	mul.lo.s32 	%r35, %r62, %r1;
	cvt.s64.s32 	%rd41, %r35;
	add.s64 	%rd42, %rd40, %rd41;
	cvta.to.global.u64 	%rd43, %rd75;
	add.s64 	%rd44, %rd43, %rd42;
	ld.global.u8 	%r36, [%rd44];
	mul.wide.u32 	%rd45, %r36, 4;
	mov.u64 	%rd46, d_cum;
	add.s64 	%rd47, %rd46, %rd45;
	ld.const.u32 	%r67, [%rd47];
	mul.wide.u32 	%rd48, %r36, 2;
	mov.u64 	%rd49, d_freq;
	add.s64 	%rd50, %rd49, %rd48;
	ld.const.u16 	%rs1, [%rd50];
	cvt.u32.u16 	%r6, %rs1;
	shl.b32 	%r7, %r6, 20;
	setp.lt.u16 	%p2, %rs1, 2;
	@%p2 bra 	$L__BB0_23;
	mov.b32 	%r65, 0;
$L__BB0_4:
	mov.u32 	%r9, %r65;
	mov.b32 	%r38, 1;
	shl.b32 	%r39, %r38, %r9;
	setp.lt.u32 	%p3, %r39, %r6;
	add.s32 	%r65, %r9, 1;
	@%p3 bra 	$L__BB0_4;
	add.s32 	%r40, %r9, 31;
	mov.b64 	%rd51, 1;
	shl.b64 	%rd52, %rd51, %r40;
	cvt.u64.u16 	%rd9, %rs1;
	add.s64 	%rd53, %rd9, %rd52;
	add.s64 	%rd10, %rd53, -1;
	and.b64  	%rd54, %rd10, -4294967296;
	setp.ne.s64 	%p4, %rd54, 0;
	@%p4 bra 	$L__BB0_7;
	cvt.u32.u64 	%r41, %rd9;
	cvt.u32.u64 	%r42, %rd10;
	div.u32 	%r43, %r42, %r41;
	cvt.u64.u32 	%rd78, %r43;
	bra.uni 	$L__BB0_8;
$L__BB0_7:
	div.u64 	%rd78, %rd10, %rd9;
$L__BB0_8:
	add.s32 	%r44, %r9, -1;
	and.b64  	%rd79, %rd78, 4294967295;
	and.b32  	%r66, %r44, 65535;
$L__BB0_9:
	setp.ne.s32 	%p5, %r7, 0;
	@%p5 bra 	$L__BB0_11;
	mov.u64 	%rd56, $str;
	cvta.global.u64 	%rd57, %rd56;
	mov.u64 	%rd58, $str$1;
	cvta.global.u64 	%rd59, %rd58;
	mov.u64 	%rd60, __unnamed_1;
	cvta.global.u64 	%rd61, %rd60;
	{ // callseq 0, 0
	.param .b64 param0;
	st.param.b64 	[param0], %rd57;
	.param .b64 param1;
	st.param.b64 	[param1], %rd59;
	.param .b32 param2;
	st.param.b32 	[param2], 49;
	.param .b64 param3;
	st.param.b64 	[param3], %rd61;
	.param .b64 param4;
	st.param.b64 	[param4], 1;
	call.uni 
	__assertfail, 
	(
	param0, 
	param1, 
	param2, 
	param3, 
	param4
	);
	} // callseq 0
$L__BB0_11:
	setp.lt.u32 	%p6, %r69, %r7;
	@%p6 bra 	$L__BB0_14;
	mov.u64 	%rd80, %rd82;
$L__BB0_13:
	add.s64 	%rd82, %rd80, -1;
	add.s64 	%rd83, %rd83, -1;
	st.global.u8 	[%rd80+-1], %r69;
	shr.u32 	%r69, %r69, 8;
	setp.ge.u32 	%p7, %r69, %r7;
	mov.u64 	%rd80, %rd82;
	@%p7 bra 	$L__BB0_13;
$L__BB0_14:
	cvt.u64.u32 	%rd62, %r69;
	mul.lo.s64 	%rd63, %rd79, %rd62;
	{ .reg .b32 tmp; mov.b64 {tmp, %r46}, %rd63; }
	shr.u32 	%r47, %r46, %r66;
	add.s32 	%r48, %r69, %r67;
	sub.s16 	%rs2, 2048, %rs1;
	cvt.u32.u16 	%r49, %rs2;
	mad.lo.s32 	%r69, %r47, %r49, %r48;
	setp.gt.u32 	%p8, %r63, 1;
	mov.u32 	%r63, %r4;
	@%p8 bra 	$L__BB0_2;
$L__BB0_15:
	st.global.u8 	[%rd82+-4], %r69;
	shr.u32 	%r50, %r69, 8;
	st.global.u8 	[%rd82+-3], %r50;
	shr.u32 	%r51, %r69, 16;
	add.s64 	%rd87, %rd82, -2;
	st.global.u8 	[%rd82+-2], %r51;
	shr.u32 	%r52, %r69, 24;
	st.global.u8 	[%rd82+-1], %r52;
	sub.s64 	%rd64, %rd4, %rd83;
	add.s64 	%rd65, %rd64, %rd38;
	add.s64 	%rd66, %rd65, 4;
	cvt.u32.u64 	%r19, %rd66;
	st.global.u8 	[%rd3], %rd66;
	shr.u64 	%rd67, %rd66, 8;
	st.global.u8 	[%rd3+1], %rd67;
	shr.u64 	%rd68, %rd66, 16;
	st.global.u8 	[%rd3+2], %rd68;
	shr.u64 	%rd69, %rd66, 24;
	st.global.u8 	[%rd3+3], %rd69;
	setp.eq.s32 	%p9, %r19, 0;
	@%p9 bra 	$L__BB0_22;
	cvt.u32.u64 	%r54, %rd38;
	mad.lo.s32 	%r55, %r54, %r1, %r54;
	cvt.u32.u64 	%r56, %rd36;
	add.s32 	%r57, %r55, %r56;
	cvt.u32.u64 	%r58, %rd83;
	sub.s32 	%r59, %r57, %r58;
	add.s32 	%r60, %r59, 3;
	and.b32  	%r20, %r19, 3;
	setp.lt.u32 	%p10, %r60, 3;
	mov.b32 	%r72, 0;
	@%p10 bra 	$L__BB0_19;
	and.b32  	%r72, %r19, -4;
	neg.s32 	%r71, %r72;
	add.s64 	%rd70, %rd2, %rd1;
	add.s64 	%rd86, %rd70, 7;
$L__BB0_18:
	ld.global.u8 	%rs3, [%rd87+-2];
	st.global.u8 	[%rd86+-3], %rs3;
	ld.global.u8 	%rs4, [%rd87+-1];
	st.global.u8 	[%rd86+-2], %rs4;
	ld.global.u8 	%rs5, [%rd87];
	st.global.u8 	[%rd86+-1], %rs5;
	ld.global.u8 	%rs6, [%rd87+1];
	st.global.u8 	[%rd86], %rs6;
	add.s32 	%r71, %r71, 4;
	add.s64 	%rd87, %rd87, 4;
	add.s64 	%rd86, %rd86, 4;
	setp.ne.s32 	%p11, %r71, 0;
	@%p11 bra 	$L__BB0_18;
$L__BB0_19:
	setp.eq.s32 	%p12, %r20, 0;
	@%p12 bra 	$L__BB0_22;
	cvt.u64.u32 	%rd71, %r72;
	add.s64 	%rd72, %rd2, %rd71;
	add.s64 	%rd73, %rd72, %rd1;
	add.s64 	%rd89, %rd73, 4;
	add.s64 	%rd74, %rd71, %rd82;
	add.s64 	%rd88, %rd74, -4;
	neg.s32 	%r73, %r20;
$L__BB0_21:
	.pragma "nounroll";
	ld.global.u8 	%rs7, [%rd88];
	st.global.u8 	[%rd89], %rs7;
	add.s64 	%rd89, %rd89, 1;
	add.s64 	%rd88, %rd88, 1;
	add.s32 	%r73, %r73, 1;
	setp.ne.s32 	%p13, %r73, 0;
	@%p13 bra 	$L__BB0_21;
$L__BB0_22:
	ret;
$L__BB0_23:
	add.s32 	%r67, %r67, 2047;
	mov.b64 	%rd79, 4294967295;
	mov.b32 	%r66, 0;
	bra.uni 	$L__BB0_9;

}
	// .globl	_Z13decode_kernelPhmiiS_
.visible .entry _Z13decode_kernelPhmiiS_(
	.param .u64 .ptr .align 1 _Z13decode_kernelPhmiiS__param_0,
	.param .u64 _Z13decode_kernelPhmiiS__param_1,
	.param .u32 _Z13decode_kernelPhmiiS__param_2,
	.param .u32 _Z13decode_kernelPhmiiS__param_3,
	.param .u64 .ptr .align 1 _Z13decode_kernelPhmiiS__param_4
)
{
	.reg .pred 	%p<13>;
	.reg .b16 	%rs<11>;
	.reg .b32 	%r<56>;
	.reg .b64 	%rd<27>;
	// demoted variable
	.shared .align 2 .b8 _ZZ13decode_kernelPhmiiS_E6s_freq[512];
	// demoted variable
	.shared .align 4 .b8 _ZZ13decode_kernelPhmiiS_E5s_cum[1024];
	ld.param.u64 	%rd10, [_Z13decode_kernelPhmiiS__param_0];
	ld.param.u64 	%rd11, [_Z13decode_kernelPhmiiS__param_1];
	ld.param.u32 	%r14, [_Z13decode_kernelPhmiiS__param_3];
	ld.param.u64 	%rd12, [_Z13decode_kernelPhmiiS__param_4];
	mov.u32 	%r15, %ctaid.x;
	mov.u32 	%r16, %ntid.x;
	mov.u32 	%r1, %tid.x;
	mad.lo.s32 	%r2, %r15, %r16, %r1;
	setp.gt.u32 	%p1, %r1, 255;
	mul.wide.u32 	%rd13, %r1, 2;
	mov.u64 	%rd14, d_freq;
	add.s64 	%rd1, %rd14, %rd13;
	shl.b32 	%r17, %r1, 1;
	mov.u32 	%r18, _ZZ13decode_kernelPhmiiS_E6s_freq;
	add.s32 	%r3, %r18, %r17;
	mul.wide.u32 	%rd15, %r1, 4;
	mov.u64 	%rd16, d_cum;
	add.s64 	%rd2, %rd16, %rd15;
	shl.b32 	%r19, %r1, 2;
	mov.u32 	%r20, _ZZ13decode_kernelPhmiiS_E5s_cum;
	add.s32 	%r4, %r20, %r19;
	@%p1 bra 	$L__BB1_2;
	ld.const.u16 	%rs1, [%rd1];
	st.shared.u16 	[%r3], %rs1;
	ld.const.u32 	%r21, [%rd2];
	st.shared.u32 	[%r4], %r21;
$L__BB1_2:
	setp.gt.u32 	%p2, %r1, 223;
	@%p2 bra 	$L__BB1_4;
	ld.const.u16 	%rs2, [%rd1+64];
	st.shared.u16 	[%r3+64], %rs2;
	ld.const.u32 	%r22, [%rd2+128];
	st.shared.u32 	[%r4+128], %r22;
$L__BB1_4:
	setp.gt.u32 	%p3, %r1, 191;
	@%p3 bra 	$L__BB1_6;
	ld.const.u16 	%rs3, [%rd1+128];
	st.shared.u16 	[%r3+128], %rs3;
	ld.const.u32 	%r23, [%rd2+256];
	st.shared.u32 	[%r4+256], %r23;
$L__BB1_6:
	setp.gt.u32 	%p4, %r1, 159;
	@%p4 bra 	$L__BB1_8;
	ld.const.u16 	%rs4, [%rd1+192];
	st.shared.u16 	[%r3+192], %rs4;
	ld.const.u32 	%r24, [%rd2+384];
	st.shared.u32 	[%r4+384], %r24;
$L__BB1_8:
	setp.gt.u32 	%p5, %r1, 127;
	@%p5 bra 	$L__BB1_10;
	ld.const.u16 	%rs5, [%rd1+256];
	st.shared.u16 	[%r3+256], %rs5;
	ld.const.u32 	%r25, [%rd2+512];
	st.shared.u32 	[%r4+512], %r25;
$L__BB1_10:
	setp.gt.u32 	%p6, %r1, 95;
	@%p6 bra 	$L__BB1_12;
	ld.const.u16 	%rs6, [%rd1+320];
	st.shared.u16 	[%r3+320], %rs6;
	ld.const.u32 	%r26, [%rd2+640];
	st.shared.u32 	[%r4+640], %r26;
$L__BB1_12:
	setp.gt.u32 	%p7, %r1, 63;
	@%p7 bra 	$L__BB1_14;
	ld.const.u16 	%rs7, [%rd1+384];
	st.shared.u16 	[%r3+384], %rs7;
	ld.const.u32 	%r27, [%rd2+768];
	st.shared.u32 	[%r4+768], %r27;
$L__BB1_14:
	setp.gt.u32 	%p8, %r1, 31;
	@%p8 bra 	$L__BB1_16;
	ld.const.u16 	%rs8, [%rd1+448];
	st.shared.u16 	[%r3+448], %rs8;
	ld.const.u32 	%r28, [%rd2+896];
	st.shared.u32 	[%r4+896], %r28;
$L__BB1_16:
	bar.sync 	0;
	cvt.s64.s32 	%rd17, %r2;
	cvta.to.global.u64 	%rd18, %rd10;
	mad.lo.s64 	%rd3, %rd11, %rd17, %rd18;
	setp.lt.s32 	%p9, %r14, 1;
	@%p9 bra 	$L__BB1_22;
	ld.global.u8 	%r30, [%rd3+4];
	ld.global.u8 	%rs9, [%rd3+5];
	ld.global.u8 	%r31, [%rd3+6];
	add.s64 	%rd26, %rd3, 8;
	mul.lo.s32 	%r5, %r14, %r2;
	cvta.to.global.u64 	%rd5, %rd12;
	ld.global.u8 	%r32, [%rd3+7];
	shl.b32 	%r33, %r32, 24;
	shl.b32 	%r34, %r31, 16;
	mul.wide.u16 	%r35, %rs9, 256;
	or.b32  	%r36, %r35, %r30;
	or.b32  	%r37, %r36, %r34;
	or.b32  	%r53, %r37, %r33;
	mov.b32 	%r52, 0;
	mov.u64 	%rd20, d_lookup;
$L__BB1_18:
	and.b32  	%r38, %r53, 2047;
	cvt.u64.u32 	%rd19, %r38;
	add.s64 	%rd21, %rd20, %rd19;
	ld.const.u8 	%rs10, [%rd21];
	add.s32 	%r39, %r52, %r5;
	cvt.s64.s32 	%rd22, %r39;
	add.s64 	%rd23, %rd5, %rd22;
	st.global.u8 	[%rd23], %rs10;
	mul.wide.u16 	%r40, %rs10, 4;
	add.s32 	%r42, %r20, %r40;
	ld.shared.u32 	%r43, [%r42];
	mul.wide.u16 	%r44, %rs10, 2;
	add.s32 	%r46, %r18, %r44;
	ld.shared.u16 	%r47, [%r46];
	shr.u32 	%r48, %r53, 11;
	sub.s32 	%r49, %r38, %r43;
	mad.lo.s32 	%r53, %r48, %r47, %r49;
	setp.gt.u32 	%p10, %r53, 8388607;
	@%p10 bra 	$L__BB1_21;
	mov.u64 	%rd25, %rd26;
	mov.u32 	%r54, %r53;
$L__BB1_20:
	shl.b32 	%r50, %r54, 8;
	add.s64 	%rd26, %rd25, 1;
	ld.global.u8 	%r51, [%rd25];
	or.b32  	%r53, %r50, %r51;
	setp.lt.u32 	%p11, %r54, 32768;
	mov.u64 	%rd25, %rd26;
	mov.u32 	%r54, %r53;
	@%p11 bra 	$L__BB1_20;
$L__BB1_21:
	add.s32 	%r52, %r52, 1;
	setp.ne.s32 	%p12, %r52, %r14;
	@%p12 bra 	$L__BB1_18;
$L__BB1_22:
	ret;

}


// ===== COMPILED SASS (sm_100) =====

	.target	sm_100

	.elftype	@"ET_EXEC"


//--------------------- .note.nv.tkinfo           --------------------------
	.section	.note.nv.tkinfo,"",@"SHT_NOTE"
	.sectionflags	@"SHF_NOTE_NV_TKINFO"
	.tkinfo
        /*0018*/ 	.word	0x00000002
        /*0030*/ 	.string	""
        /*0030*/ 	.string	"ptxas"
        /*0030*/ 	.string	"Cuda compilation tools, release 13.0, V13.0.88"
        /*0030*/ 	.string	"Build cuda_13.0.r13.0/compiler.36424714_0"
        /*0030*/ 	.string	"-arch sm_100 -m 64 "



//--------------------- .note.nv.cuinfo           --------------------------
	.section	.note.nv.cuinfo,"",@"SHT_NOTE"
	.sectionflags	@"SHF_NOTE_NV_CUINFO"
        /*0018*/ 	.short	0x0002
        /*001a*/ 	.short	0x0064
        /*001c*/ 	.short	0x0082
	.zero		2


//--------------------- .nv.info                  --------------------------
	.section	.nv.info,"",@"SHT_CUDA_INFO"
	.align	4


	//----- nvinfo : EIATTR_REGCOUNT
	.align		4
        /*0000*/ 	.byte	0x04, 0x2f
        /*0002*/ 	.short	(.L_7 - .L_6)
	.align		4
.L_6:
        /*0004*/ 	.word	index@(_Z13encode_kernelPhPKhmii)
        /*0008*/ 	.word	0x00000020


	//----- nvinfo : EIATTR_FRAME_SIZE
	.align		4
.L_7:
        /*000c*/ 	.byte	0x04, 0x11
        /*000e*/ 	.short	(.L_9 - .L_8)
	.align		4
.L_8:
        /*0010*/ 	.word	index@($__internal_0_$__cuda_sm20_div_u64)
        /*0014*/ 	.word	0x00000000


	//----- nvinfo : EIATTR_FRAME_SIZE
	.align		4
.L_9:
        /*0018*/ 	.byte	0x04, 0x11
        /*001a*/ 	.short	(.L_11 - .L_10)
	.align		4
.L_10:
        /*001c*/ 	.word	index@(_Z13encode_kernelPhPKhmii)
        /*0020*/ 	.word	0x00000000


	//----- nvinfo : EIATTR_REGCOUNT
	.align		4
.L_11:
        /*0024*/ 	.byte	0x04, 0x2f
        /*0026*/ 	.short	(.L_13 - .L_12)
	.align		4
.L_12:
        /*0028*/ 	.word	index@(_Z13decode_kernelPhmiiS_)
        /*002c*/ 	.word	0x0000001f


	//----- nvinfo : EIATTR_FRAME_SIZE
	.align		4
.L_13:
        /*0030*/ 	.byte	0x04, 0x11
        /*0032*/ 	.short	(.L_15 - .L_14)
	.align		4
.L_14:
        /*0034*/ 	.word	index@(_Z13decode_kernelPhmiiS_)
        /*0038*/ 	.word	0x00000000


	//----- nvinfo : EIATTR_MIN_STACK_SIZE
	.align		4
.L_15:
        /*003c*/ 	.byte	0x04, 0x12
        /*003e*/ 	.short	(.L_17 - .L_16)
	.align		4
.L_16:
        /*0040*/ 	.word	index@(_Z13decode_kernelPhmiiS_)
        /*0044*/ 	.word	0x00000000


	//----- nvinfo : EIATTR_MIN_STACK_SIZE
	.align		4
.L_17:
        /*0048*/ 	.byte	0x04, 0x12
        /*004a*/ 	.short	(.L_19 - .L_18)
	.align		4
.L_18:
        /*004c*/ 	.word	index@(_Z13encode_kernelPhPKhmii)
        /*0050*/ 	.word	0x00000000
.L_19:


//--------------------- .nv.compat                --------------------------
	.section	.nv.compat,"",@"SHT_CUDA_COMPAT_INFO"
	.align	4
        /*0000*/ 	.byte	0x02, 0x09, 0x00, 0x00, 0x02, 0x02, 0x01, 0x00, 0x02, 0x05, 0x05, 0x00, 0x03, 0x07, 0x01, 0x01
        /*0010*/ 	.byte	0x02, 0x03, 0x00, 0x00, 0x02, 0x06, 0x01, 0x00, 0x04, 0x0b, 0x08, 0x00, 0x09, 0x00, 0x00, 0x00
        /*0020*/ 	.byte	0x00, 0x00, 0x00, 0x00


//--------------------- .nv.info._Z13decode_kernelPhmiiS_ --------------------------
	.section	.nv.info._Z13decode_kernelPhmiiS_,"",@"SHT_CUDA_INFO"
	.sectionflags	@""
	.align	4


	//----- nvinfo : EIATTR_CUDA_API_VERSION
	.align		4
        /*0000*/ 	.byte	0x04, 0x37
        /*0002*/ 	.short	(.L_21 - .L_20)
.L_20:
        /*0004*/ 	.word	0x00000082


	//----- nvinfo : EIATTR_KPARAM_INFO
	.align		4
.L_21:
        /*0008*/ 	.byte	0x04, 0x17
        /*000a*/ 	.short	(.L_23 - .L_22)
.L_22:
        /*000c*/ 	.word	0x00000000
        /*0010*/ 	.short	0x0004
        /*0012*/ 	.short	0x0018
        /*0014*/ 	.byte	0x00, 0xf5, 0x21, 0x00


	//----- nvinfo : EIATTR_KPARAM_INFO
	.align		4
.L_23:
        /*0018*/ 	.byte	0x04, 0x17
        /*001a*/ 	.short	(.L_25 - .L_24)
.L_24:
        /*001c*/ 	.word	0x00000000
        /*0020*/ 	.short	0x0003
        /*0022*/ 	.short	0x0014
        /*0024*/ 	.byte	0x00, 0xf0, 0x11, 0x00


	//----- nvinfo : EIATTR_KPARAM_INFO
	.align		4
.L_25:
        /*0028*/ 	.byte	0x04, 0x17
        /*002a*/ 	.short	(.L_27 - .L_26)
.L_26:
        /*002c*/ 	.word	0x00000000
        /*0030*/ 	.short	0x0002
        /*0032*/ 	.short	0x0010
        /*0034*/ 	.byte	0x00, 0xf0, 0x11, 0x00


	//----- nvinfo : EIATTR_KPARAM_INFO
	.align		4
.L_27:
        /*0038*/ 	.byte	0x04, 0x17
        /*003a*/ 	.short	(.L_29 - .L_28)
.L_28:
        /*003c*/ 	.word	0x00000000
        /*0040*/ 	.short	0x0001
        /*0042*/ 	.short	0x0008
        /*0044*/ 	.byte	0x00, 0xf0, 0x21, 0x00


	//----- nvinfo : EIATTR_KPARAM_INFO
	.align		4
.L_29:
        /*0048*/ 	.byte	0x04, 0x17
        /*004a*/ 	.short	(.L_31 - .L_30)
.L_30:
        /*004c*/ 	.word	0x00000000
        /*0050*/ 	.short	0x0000
        /*0052*/ 	.short	0x0000
        /*0054*/ 	.byte	0x00, 0xf5, 0x21, 0x00


	//----- nvinfo : EIATTR_SPARSE_MMA_MASK
	.align		4
.L_31:
        /*0058*/ 	.byte	0x03, 0x50
        /*005a*/ 	.short	0x0000


	//----- nvinfo : EIATTR_MAXREG_COUNT
	.align		4
        /*005c*/ 	.byte	0x03, 0x1b
        /*005e*/ 	.short	0x00ff


	//----- nvinfo : EIATTR_NUM_BARRIERS
	.align		4
        /*0060*/ 	.byte	0x02, 0x4c
        /*0062*/ 	.byte	0x01
	.zero		1


	//----- nvinfo : EIATTR_MERCURY_ISA_VERSION
	.align		4
        /*0064*/ 	.byte	0x03, 0x5f
        /*0066*/ 	.short	0x0101


	//----- nvinfo : EIATTR_VRC_CTA_INIT_COUNT
	.align		4
        /*0068*/ 	.byte	0x02, 0x4a
	.zero		1
	.zero		1


	//----- nvinfo : EIATTR_EXIT_INSTR_OFFSETS
	.align		4
        /*006c*/ 	.byte	0x04, 0x1c
        /*006e*/ 	.short	(.L_33 - .L_32)


	//   ....[0]....
.L_32:
        /*0070*/ 	.word	0x000003d0


	//   ....[1]....
        /*0074*/ 	.word	0x00000710


	//----- nvinfo : EIATTR_CRS_STACK_SIZE
	.align		4
.L_33:
        /*0078*/ 	.byte	0x04, 0x1e
        /*007a*/ 	.short	(.L_35 - .L_34)
.L_34:
        /*007c*/ 	.word	0x00000000


	//----- nvinfo : EIATTR_CBANK_PARAM_SIZE
	.align		4
.L_35:
        /*0080*/ 	.byte	0x03, 0x19
        /*0082*/ 	.short	0x0020


	//----- nvinfo : EIATTR_PARAM_CBANK
	.align		4
        /*0084*/ 	.byte	0x04, 0x0a
        /*0086*/ 	.short	(.L_37 - .L_36)
	.align		4
.L_36:
        /*0088*/ 	.word	index@(.nv.constant0._Z13decode_kernelPhmiiS_)
        /*008c*/ 	.short	0x0380
        /*008e*/ 	.short	0x0020


	//----- nvinfo : EIATTR_SW_WAR
	.align		4
.L_37:
        /*0090*/ 	.byte	0x04, 0x36
        /*0092*/ 	.short	(.L_39 - .L_38)
.L_38:
        /*0094*/ 	.word	0x00000008
.L_39:


//--------------------- .nv.info._Z13encode_kernelPhPKhmii --------------------------
	.section	.nv.info._Z13encode_kernelPhPKhmii,"",@"SHT_CUDA_INFO"
	.sectionflags	@""
	.align	4


	//----- nvinfo : EIATTR_CUDA_API_VERSION
	.align		4
        /*0000*/ 	.byte	0x04, 0x37
        /*0002*/ 	.short	(.L_41 - .L_40)
.L_40:
        /*0004*/ 	.word	0x00000082


	//----- nvinfo : EIATTR_KPARAM_INFO
	.align		4
.L_41:
        /*0008*/ 	.byte	0x04, 0x17
        /*000a*/ 	.short	(.L_43 - .L_42)
.L_42:
        /*000c*/ 	.word	0x00000000
        /*0010*/ 	.short	0x0004
        /*0012*/ 	.short	0x001c
        /*0014*/ 	.byte	0x00, 0xf0, 0x11, 0x00


	//----- nvinfo : EIATTR_KPARAM_INFO
	.align		4
.L_43:
        /*0018*/ 	.byte	0x04, 0x17
        /*001a*/ 	.short	(.L_45 - .L_44)
.L_44:
        /*001c*/ 	.word	0x00000000
        /*0020*/ 	.short	0x0003
        /*0022*/ 	.short	0x0018
        /*0024*/ 	.byte	0x00, 0xf0, 0x11, 0x00


	//----- nvinfo : EIATTR_KPARAM_INFO
	.align		4
.L_45:
        /*0028*/ 	.byte	0x04, 0x17
        /*002a*/ 	.short	(.L_47 - .L_46)
.L_46:
        /*002c*/ 	.word	0x00000000
        /*0030*/ 	.short	0x0002
        /*0032*/ 	.short	0x0010
        /*0034*/ 	.byte	0x00, 0xf0, 0x21, 0x00


	//----- nvinfo : EIATTR_KPARAM_INFO
	.align		4
.L_47:
        /*0038*/ 	.byte	0x04, 0x17
        /*003a*/ 	.short	(.L_49 - .L_48)
.L_48:
        /*003c*/ 	.word	0x00000000
        /*0040*/ 	.short	0x0001
        /*0042*/ 	.short	0x0008
        /*0044*/ 	.byte	0x00, 0xf5, 0x21, 0x00


	//----- nvinfo : EIATTR_KPARAM_INFO
	.align		4
.L_49:
        /*0048*/ 	.byte	0x04, 0x17
        /*004a*/ 	.short	(.L_51 - .L_50)
.L_50:
        /*004c*/ 	.word	0x00000000
        /*0050*/ 	.short	0x0000
        /*0052*/ 	.short	0x0000
        /*0054*/ 	.byte	0x00, 0xf5, 0x21, 0x00


	//----- nvinfo : EIATTR_SPARSE_MMA_MASK
	.align		4
.L_51:
        /*0058*/ 	.byte	0x03, 0x50
        /*005a*/ 	.short	0x0000


	//----- nvinfo : EIATTR_MAXREG_COUNT
	.align		4
        /*005c*/ 	.byte	0x03, 0x1b
        /*005e*/ 	.short	0x00ff


	//----- nvinfo : EIATTR_EXTERNS
	.align		4
        /*0060*/ 	.byte	0x04, 0x0f
        /*0062*/ 	.short	(.L_53 - .L_52)


	//   ....[0]....
	.align		4
.L_52:
        /*0064*/ 	.word	index@(__assertfail)


	//----- nvinfo : EIATTR_MERCURY_ISA_VERSION
	.align		4
.L_53:
        /*0068*/ 	.byte	0x03, 0x5f
        /*006a*/ 	.short	0x0101


	//----- nvinfo : EIATTR_VRC_CTA_INIT_COUNT
	.align		4
        /*006c*/ 	.byte	0x02, 0x4a
	.zero		1
	.zero		1


	//----- nvinfo : EIATTR_SYSCALL_OFFSETS
	.align		4
        /*0070*/ 	.byte	0x04, 0x46
        /*0072*/ 	.short	(.L_55 - .L_54)


	//   ....[0]....
.L_54:
        /*0074*/ 	.word	0x000006b0


	//----- nvinfo : EIATTR_EXIT_INSTR_OFFSETS
	.align		4
.L_55:
        /*0078*/ 	.byte	0x04, 0x1c
        /*007a*/ 	.short	(.L_57 - .L_56)


	//   ....[0]....
.L_56:
        /*007c*/ 	.word	0x00000aa0


	//   ....[1]....
        /*0080*/ 	.word	0x000012d0


	//   ....[2]....
        /*0084*/ 	.word	0x00001480


	//----- nvinfo : EIATTR_CRS_STACK_SIZE
	.align		4
.L_57:
        /*0088*/ 	.byte	0x04, 0x1e
        /*008a*/ 	.short	(.L_59 - .L_58)
.L_58:
        /*008c*/ 	.word	0x00000000


	//----- nvinfo : EIATTR_CBANK_PARAM_SIZE
	.align		4
.L_59:
        /*0090*/ 	.byte	0x03, 0x19
        /*0092*/ 	.short	0x0020


	//----- nvinfo : EIATTR_PARAM_CBANK
	.align		4
        /*0094*/ 	.byte	0x04, 0x0a
        /*0096*/ 	.short	(.L_61 - .L_60)
	.align		4
.L_60:
        /*0098*/ 	.word	index@(.nv.constant0._Z13encode_kernelPhPKhmii)
        /*009c*/ 	.short	0x0380
        /*009e*/ 	.short	0x0020


	//----- nvinfo : EIATTR_SW_WAR
	.align		4
.L_61:
        /*00a0*/ 	.byte	0x04, 0x36
        /*00a2*/ 	.short	(.L_63 - .L_62)
.L_62:
        /*00a4*/ 	.word	0x00000008
.L_63:


//--------------------- .nv.callgraph             --------------------------
	.section	.nv.callgraph,"",@"SHT_CUDA_CALLGRAPH"
	.align	4
	.sectionentsize	8
	.align		4
        /*0000*/ 	.word	0x00000000
	.align		4
        /*0004*/ 	.word	0xffffffff
	.align		4
        /*0008*/ 	.word	index@(_Z13encode_kernelPhPKhmii)
	.align		4
        /*000c*/ 	.word	index@(__assertfail)
	.align		4
        /*0010*/ 	.word	0x00000000
	.align		4
        /*0014*/ 	.word	0xfffffffe
	.align		4
        /*0018*/ 	.word	0x00000000
	.align		4
        /*001c*/ 	.word	0xfffffffd
	.align		4
        /*0020*/ 	.word	0x00000000
	.align		4
        /*0024*/ 	.word	0xfffffffc


//--------------------- .nv.constant3             --------------------------
	.section	.nv.constant3,"a",@progbits
	.align	4
.nv.constant3:
	.type		d_freq,@object
	.size		d_freq,(d_cum - d_freq)
d_freq:
	.zero		512
	.type		d_cum,@object
	.size		d_cum,(d_lookup - d_cum)
d_cum:
	.zero		1024
	.type		d_lookup,@object
	.size		d_lookup,(.L_2 - d_lookup)
d_lookup:
	.zero		2048
.L_2:


//--------------------- .nv.constant4             --------------------------
	.section	.nv.constant4,"a",@progbits
	.align	8
	.align		8
.nv.constant4:
        /*0000*/ 	.dword	__unnamed_1
	.align		8
        /*0008*/ 	.dword	$str
	.align		8
        /*0010*/ 	.dword	$str$1
	.align		8
        /*0018*/ 	.dword	__assertfail


//--------------------- .text._Z13decode_kernelPhmiiS_ --------------------------
	.section	.text._Z13decode_kernelPhmiiS_,"ax",@progbits
	.align	128
        .global         _Z13decode_kernelPhmiiS_
        .type           _Z13decode_kernelPhmiiS_,@function
        .size           _Z13decode_kernelPhmiiS_,(.L_x_33 - _Z13decode_kernelPhmiiS_)
        .other          _Z13decode_kernelPhmiiS_,@"STO_CUDA_ENTRY STV_DEFAULT"
_Z13decode_kernelPhmiiS_:
.text._Z13decode_kernelPhmiiS_:
[----:B------:R-:W-:Y:S01]  /*0000*/  LDC R1, c[0x0][0x37c] ;  /* 0x0000df00ff017b82 */ /* 0x000fe20000000800 */
[----:B------:R-:W0:Y:S01]  /*0010*/  S2R R3, SR_TID.X ;  /* 0x0000000000037919 */ /* 0x000e220000002100 */
[----:B------:R-:W-:-:S06]  /*0020*/  UMOV UR4, 0x200 ;  /* 0x0000020000047882 */ /* 0x000fcc0000000000 */
[----:B------:R-:W1:Y:S01]  /*0030*/  S2UR UR7, SR_CgaCtaId ;  /* 0x00000000000779c3 */ /* 0x000e620000008800 */
[----:B------:R-:W2:Y:S07]  /*0040*/  LDCU.64 UR10, c[0x0][0x388] ;  /* 0x00007100ff0a77ac */ /* 0x000eae0008000a00 */
[----:B------:R-:W3:Y:S01]  /*0050*/  LDC R15, c[0x0][0x394] ;  /* 0x0000e500ff0f7b82 */ /* 0x000ee20000000800 */
[C---:B0-----:R-:W-:Y:S01]  /*0060*/  ISETP.GT.U32.AND P4, PT, R3.reuse, 0xff, PT ;  /* 0x000000ff0300780c */ /* 0x041fe20003f84070 */
[C---:B------:R-:W-:Y:S01]  /*0070*/  IMAD.SHL.U32 R4, R3.reuse, 0x2, RZ ;  /* 0x0000000203047824 */ /* 0x040fe200078e00ff */
[C---:B------:R-:W-:Y:S01]  /*0080*/  LEA R6, R3.reuse, UR4, 0x2 ;  /* 0x0000000403067c11 */ /* 0x040fe2000f8e10ff */
[----:B------:R-:W-:Y:S01]  /*0090*/  UMOV UR4, 0x400 ;  /* 0x0000040000047882 */ /* 0x000fe20000000000 */
[C---:B------:R-:W-:Y:S01]  /*00a0*/  ISETP.GT.U32.AND P0, PT, R3.reuse, 0xdf, PT ;  /* 0x000000df0300780c */ /* 0x040fe20003f04070 */
[----:B------:R-:W-:Y:S01]  /*00b0*/  UIADD3 UR6, UPT, UPT, UR4, 0x200, URZ ;  /* 0x0000020004067890 */ /* 0x000fe2000fffe0ff */
[C---:B------:R-:W-:Y:S01]  /*00c0*/  ISETP.GT.U32.AND P1, PT, R3.reuse, 0xbf, PT ;  /* 0x000000bf0300780c */ /* 0x040fe20003f24070 */
[----:B-1----:R-:W-:Y:S01]  /*00d0*/  ULEA UR5, UR7, UR4, 0x18 ;  /* 0x0000000407057291 */ /* 0x002fe2000f8ec0ff */
[C---:B------:R-:W-:Y:S01]  /*00e0*/  ISETP.GT.U32.AND P2, PT, R3.reuse, 0x9f, PT ;  /* 0x0000009f0300780c */ /* 0x040fe20003f44070 */
[----:B------:R-:W-:Y:S01]  /*00f0*/  ULEA UR6, UR7, UR6, 0x18 ;  /* 0x0000000607067291 */ /* 0x000fe2000f8ec0ff */
[C---:B------:R-:W-:Y:S01]  /*0100*/  ISETP.GT.U32.AND P3, PT, R3.reuse, 0x7f, PT ;  /* 0x0000007f0300780c */ /* 0x040fe20003f64070 */
[----:B------:R-:W0:Y:S01]  /*0110*/  S2UR UR4, SR_CTAID.X ;  /* 0x00000000000479c3 */ /* 0x000e220000002500 */
[----:B------:R-:W-:-:S02]  /*0120*/  ISETP.GT.U32.AND P6, PT, R3, 0x5f, PT ;  /* 0x0000005f0300780c */ /* 0x000fc40003fc4070 */
[C---:B------:R-:W-:Y:S02]  /*0130*/  LEA R5, R3.reuse, UR5, 0x1 ;  /* 0x0000000503057c11 */ /* 0x040fe4000f8e08ff */
[C---:B------:R-:W-:Y:S02]  /*0140*/  LEA R7, R3.reuse, UR6, 0x2 ;  /* 0x0000000603077c11 */ /* 0x040fe4000f8e10ff */
[C---:B------:R-:W-:Y:S01]  /*0150*/  ISETP.GT.U32.AND P5, PT, R3.reuse, 0x3f, PT ;  /* 0x0000003f0300780c */ /* 0x040fe20003fa4070 */
[----:B------:R-:W1:Y:S08]  /*0160*/  @!P4 LDC.U16 R0, c[0x3][R4] ;  /* 0x00c000000400cb82 */ /* 0x000e700000000400 */
[----:B------:R-:W4:Y:S08]  /*0170*/  @!P4 LDC R2, c[0x3][R6] ;  /* 0x00c000000602cb82 */ /* 0x000f300000000800 */
[----:B------:R-:W5:Y:S08]  /*0180*/  @!P0 LDC.U16 R8, c[0x3][R4+0x40] ;  /* 0x00c0100004088b82 */ /* 0x000f700000000400 */
[----:B------:R-:W2:Y:S08]  /*0190*/  @!P0 LDC R10, c[0x3][R6+0x80] ;  /* 0x00c02000060a8b82 */ /* 0x000eb00000000800 */
[----:B------:R-:W0:Y:S08]  /*01a0*/  @!P1 LDC.U16 R12, c[0x3][R4+0x80] ;  /* 0x00c02000040c9b82 */ /* 0x000e300000000400 */
[----:B------:R-:W0:Y:S01]  /*01b0*/  @!P1 LDC R14, c[0x3][R6+0x100] ;  /* 0x00c04000060e9b82 */ /* 0x000e220000000800 */
[----:B-1----:R1:W-:Y:S07]  /*01c0*/  @!P4 STS.U16 [R5], R0 ;  /* 0x000000000500c388 */ /* 0x0023ee0000000400 */
[----:B------:R-:W1:Y:S01]  /*01d0*/  @!P2 LDC.U16 R16, c[0x3][R4+0xc0] ;  /* 0x00c030000410ab82 */ /* 0x000e620000000400 */
[----:B----4-:R4:W-:Y:S01]  /*01e0*/  @!P4 STS [R7], R2 ;  /* 0x000000020700c388 */ /* 0x0109e20000000800 */
[----:B------:R-:W-:-:S06]  /*01f0*/  ISETP.GT.U32.AND P4, PT, R3, 0x1f, PT ;  /* 0x0000001f0300780c */ /* 0x000fcc0003f84070 */
[----:B------:R-:W4:Y:S01]  /*0200*/  @!P2 LDC R18, c[0x3][R6+0x180] ;  /* 0x00c060000612ab82 */ /* 0x000f220000000800 */
[----:B-----5:R0:W-:Y:S07]  /*0210*/  @!P0 STS.U16 [R5+0x40], R8 ;  /* 0x0000400805008388 */ /* 0x0201ee0000000400 */
[----:B------:R-:W5:Y:S01]  /*0220*/  @!P3 LDC.U16 R20, c[0x3][R4+0x100] ;  /* 0x00c040000414bb82 */ /* 0x000f620000000400 */
[----:B--2---:R2:W-:Y:S01]  /*0230*/  @!P0 STS [R7+0x80], R10 ;  /* 0x0000800a07008388 */ /* 0x0045e20000000800 */
[----:B---3--:R-:W-:-:S06]  /*0240*/  ISETP.GE.AND P0, PT, R15, 0x1, PT ;  /* 0x000000010f00780c */ /* 0x008fcc0003f06270 */
[----:B------:R-:W3:Y:S01]  /*0250*/  @!P3 LDC R22, c[0x3][R6+0x200] ;  /* 0x00c080000616bb82 */ /* 0x000ee20000000800 */
[----:B0-----:R2:W-:Y:S07]  /*0260*/  @!P1 STS.U16 [R5+0x80], R12 ;  /* 0x0000800c05009388 */ /* 0x0015ee0000000400 */
[----:B------:R-:W0:Y:S01]  /*0270*/  @!P6 LDC.U16 R24, c[0x3][R4+0x140] ;  /* 0x00c050000418eb82 */ /* 0x000e220000000400 */
[----:B------:R2:W-:Y:S07]  /*0280*/  @!P1 STS [R7+0x100], R14 ;  /* 0x0001000e07009388 */ /* 0x0005ee0000000800 */
[----:B------:R-:W2:Y:S01]  /*0290*/  @!P6 LDC R26, c[0x3][R6+0x280] ;  /* 0x00c0a000061aeb82 */ /* 0x000ea20000000800 */
[----:B-1----:R1:W-:Y:S07]  /*02a0*/  @!P2 STS.U16 [R5+0xc0], R16 ;  /* 0x0000c0100500a388 */ /* 0x0023ee0000000400 */
[----:B------:R-:W1:Y:S08]  /*02b0*/  @!P5 LDC.U16 R28, c[0x3][R4+0x180] ;  /* 0x00c06000041cdb82 */ /* 0x000e700000000400 */
[----:B------:R-:W1:Y:S01]  /*02c0*/  @!P5 LDC R9, c[0x3][R6+0x300] ;  /* 0x00c0c0000609db82 */ /* 0x000e620000000800 */
[----:B----4-:R4:W-:Y:S07]  /*02d0*/  @!P2 STS [R7+0x180], R18 ;  /* 0x000180120700a388 */ /* 0x0109ee0000000800 */
[----:B------:R4:W4:Y:S01]  /*02e0*/  @!P4 LDC.U16 R11, c[0x3][R4+0x1c0] ;  /* 0x00c07000040bcb82 */ /* 0x0009220000000400 */
[----:B-----5:R0:W-:Y:S07]  /*02f0*/  @!P3 STS.U16 [R5+0x100], R20 ;  /* 0x000100140500b388 */ /* 0x0201ee0000000400 */
[----:B------:R-:W5:Y:S01]  /*0300*/  @!P4 LDC R13, c[0x3][R6+0x380] ;  /* 0x00c0e000060dcb82 */ /* 0x000f620000000800 */
[----:B---3--:R3:W-:Y:S07]  /*0310*/  @!P3 STS [R7+0x200], R22 ;  /* 0x000200160700b388 */ /* 0x0087ee0000000800 */
[----:B------:R-:W3:Y:S01]  /*0320*/  LDC R0, c[0x0][0x360] ;  /* 0x0000d800ff007b82 */ /* 0x000ee20000000800 */
[----:B0-----:R0:W-:Y:S04]  /*0330*/  @!P6 STS.U16 [R5+0x140], R24 ;  /* 0x000140180500e388 */ /* 0x0011e80000000400 */
[----:B--2---:R0:W-:Y:S04]  /*0340*/  @!P6 STS [R7+0x280], R26 ;  /* 0x0002801a0700e388 */ /* 0x0041e80000000800 */
[----:B-1----:R0:W-:Y:S04]  /*0350*/  @!P5 STS.U16 [R5+0x180], R28 ;  /* 0x0001801c0500d388 */ /* 0x0021e80000000400 */
[----:B------:R0:W-:Y:S01]  /*0360*/  @!P5 STS [R7+0x300], R9 ;  /* 0x000300090700d388 */ /* 0x0001e20000000800 */
[----:B---3--:R-:W-:-:S02]  /*0370*/  IMAD R0, R0, UR4, R3 ;  /* 0x0000000400007c24 */ /* 0x008fc4000f8e0203 */
[----:B------:R-:W1:Y:S03]  /*0380*/  LDC.64 R2, c[0x0][0x380] ;  /* 0x0000e000ff027b82 */ /* 0x000e660000000a00 */
[----:B----4-:R-:W-:Y:S01]  /*0390*/  SHF.R.S32.HI R4, RZ, 0x1f, R0 ;  /* 0x0000001fff047819 */ /* 0x010fe20000011400 */
[----:B------:R0:W-:Y:S04]  /*03a0*/  @!P4 STS.U16 [R5+0x1c0], R11 ;  /* 0x0001c00b0500c388 */ /* 0x0001e80000000400 */
[----:B-----5:R0:W-:Y:S01]  /*03b0*/  @!P4 STS [R7+0x380], R13 ;  /* 0x0003800d0700c388 */ /* 0x0201e20000000800 */
[----:B------:R-:W-:Y:S06]  /*03c0*/  BAR.SYNC.DEFER_BLOCKING 0x0 ;  /* 0x0000000000007b1d */ /* 0x000fec0000010000 */
[----:B------:R-:W-:Y:S05]  /*03d0*/  @!P0 EXIT ;  /* 0x000000000000894d */ /* 0x000fea0003800000 */
[----:B------:R-:W2:Y:S01]  /*03e0*/  LDCU.64 UR8, c[0x0][0x358] ;  /* 0x00006b00ff0877ac */ /* 0x000ea20008000a00 */
[----:B0-----:R-:W-:Y:S02]  /*03f0*/  IMAD R5, R4, UR10, RZ ;  /* 0x0000000a04057c24 */ /* 0x001fe4000f8e02ff */
[----:B-1----:R-:W-:-:S04]  /*0400*/  IMAD.WIDE.U32 R2, R0, UR10, R2 ;  /* 0x0000000a00027c25 */ /* 0x002fc8000f8e0002 */
[----:B------:R-:W-:-:S04]  /*0410*/  IMAD R5, R0, UR11, R5 ;  /* 0x0000000b00057c24 */ /* 0x000fc8000f8e0205 */
[----:B------:R-:W-:-:S05]  /*0420*/  IMAD.IADD R3, R3, 0x1, R5 ;  /* 0x0000000103037824 */ /* 0x000fca00078e0205 */
[----:B--2---:R-:W2:Y:S04]  /*0430*/  LDG.E.U8 R4, desc[UR8][R2.64+0x4] ;  /* 0x0000040802047981 */ /* 0x004ea8000c1e1100 */
[----:B------:R-:W2:Y:S04]  /*0440*/  LDG.E.U8 R5, desc[UR8][R2.64+0x5] ;  /* 0x0000050802057981 */ /* 0x000ea8000c1e1100 */
[----:B------:R-:W3:Y:S04]  /*0450*/  LDG.E.U8 R6, desc[UR8][R2.64+0x6] ;  /* 0x0000060802067981 */ /* 0x000ee8000c1e1100 */
[----:B------:R-:W4:Y:S01]  /*0460*/  LDG.E.U8 R7, desc[UR8][R2.64+0x7] ;  /* 0x0000070802077981 */ /* 0x000f22000c1e1100 */
[----:B------:R-:W-:Y:S01]  /*0470*/  IADD3 R11, P0, PT, R2, 0x8, RZ ;  /* 0x00000008020b7810 */ /* 0x000fe20007f1e0ff */
[----:B------:R-:W-:-:S04]  /*0480*/  UMOV UR4, URZ ;  /* 0x000000ff00047c82 */ /* 0x000fc80008000000 */
[----:B------:R-:W-:Y:S02]  /*0490*/  IMAD.X R12, RZ, RZ, R3, P0 ;  /* 0x000000ffff0c7224 */ /* 0x000fe400000e0603 */
[----:B--2---:R-:W-:-:S04]  /*04a0*/  IMAD R5, R5, 0x100, R4 ;  /* 0x0000010005057824 */ /* 0x004fc800078e0204 */
[----:B---3--:R-:W-:-:S04]  /*04b0*/  IMAD R6, R6, 0x10000, R5 ;  /* 0x0001000006067824 */ /* 0x008fc800078e0205 */
[----:B----4-:R-:W-:-:S07]  /*04c0*/  IMAD R6, R7, 0x1000000, R6 ;  /* 0x0100000007067824 */ /* 0x010fce00078e0206 */
.L_x_4:
[----:B------:R-:W-:Y:S01]  /*04d0*/  LOP3.LUT R4, R6, 0x7ff, RZ, 0xc0, !PT ;  /* 0x000007ff06047812 */ /* 0x000fe200078ec0ff */
[----:B------:R-:W0:Y:S01]  /*04e0*/  LDC R13, c[0x0][0x394] ;  /* 0x0000e500ff0d7b82 */ /* 0x000e220000000800 */
[----:B------:R-:W1:Y:S01]  /*04f0*/  LDCU.64 UR10, c[0x0][0x398] ;  /* 0x00007300ff0a77ac */ /* 0x000e620008000a00 */
[----:B------:R-:W-:Y:S01]  /*0500*/  SHF.R.U32.HI R9, RZ, 0xb, R6 ;  /* 0x0000000bff097819 */ /* 0x000fe20000011606 */
[----:B------:R-:W-:Y:S05]  /*0510*/  BSSY.RECONVERGENT B0, `(.L_x_0) ;  /* 0x000001e000007945 */ /* 0x000fea0003800200 */
[----:B------:R-:W2:Y:S01]  /*0520*/  LDC.U8 R5, c[0x3][R4+0x600] ;  /* 0x00c1800004057b82 */ /* 0x000ea20000000000 */
[----:B0-----:R-:W-:Y:S01]  /*0530*/  IMAD R3, R0, R13, UR4 ;  /* 0x0000000400037e24 */ /* 0x001fe2000f8e020d */
[----:B------:R-:W-:-:S04]  /*0540*/  UIADD3 UR4, UPT, UPT, UR4, 0x1, URZ ;  /* 0x0000000104047890 */ /* 0x000fc8000fffe0ff */
[----:B-1----:R-:W-:Y:S02]  /*0550*/  IADD3 R2, P0, PT, R3, UR10, RZ ;  /* 0x0000000a03027c10 */ /* 0x002fe4000ff1e0ff */
[----:B------:R-:W-:Y:S02]  /*0560*/  ISETP.NE.AND P2, PT, R13, UR4, PT ;  /* 0x000000040d007c0c */ /* 0x000fe4000bf45270 */
[----:B------:R-:W-:Y:S02]  /*0570*/  LEA.HI.X.SX32 R3, R3, UR11, 0x1, P0 ;  /* 0x0000000b03037c11 */ /* 0x000fe400080f0eff */
[----:B--2---:R-:W-:-:S03]  /*0580*/  LEA R7, R5, UR6, 0x2 ;  /* 0x0000000605077c11 */ /* 0x004fc6000f8e10ff */
[----:B------:R-:W-:Y:S01]  /*0590*/  STG.E.U8 desc[UR8][R2.64], R5 ;  /* 0x0000000502007986 */ /* 0x000fe2000c101108 */
[----:B------:R-:W-:-:S03]  /*05a0*/  LEA R8, R5, UR5, 0x1 ;  /* 0x0000000505087c11 */ /* 0x000fc6000f8e08ff */
[----:B------:R-:W0:Y:S04]  /*05b0*/  LDS R7, [R7] ;  /* 0x0000000007077984 */ /* 0x000e280000000800 */
[----:B------:R-:W1:Y:S01]  /*05c0*/  LDS.U16 R8, [R8] ;  /* 0x0000000008087984 */ /* 0x000e620000000400 */
[----:B0-----:R-:W-:-:S04]  /*05d0*/  IMAD.IADD R10, R4, 0x1, -R7 ;  /* 0x00000001040a7824 */ /* 0x001fc800078e0a07 */
[----:B-1----:R-:W-:-:S05]  /*05e0*/  IMAD R6, R8, R9, R10 ;  /* 0x0000000908067224 */ /* 0x002fca00078e020a */
[----:B------:R-:W-:-:S13]  /*05f0*/  ISETP.GT.U32.AND P0, PT, R6, 0x7fffff, PT ;  /* 0x007fffff0600780c */ /* 0x000fda0003f04070 */
[----:B------:R-:W-:Y:S05]  /*0600*/  @P0 BRA `(.L_x_1) ;  /* 0x0000000000380947 */ /* 0x000fea0003800000 */
[----:B------:R-:W-:Y:S01]  /*0610*/  BSSY.RECONVERGENT B1, `(.L_x_2) ;  /* 0x000000b000017945 */ /* 0x000fe20003800200 */
[----:B------:R-:W-:Y:S02]  /*0620*/  IMAD.MOV.U32 R4, RZ, RZ, R11 ;  /* 0x000000ffff047224 */ /* 0x000fe400078e000b */
[----:B------:R-:W-:-:S07]  /*0630*/  IMAD.MOV.U32 R5, RZ, RZ, R12 ;  /* 0x000000ffff057224 */ /* 0x000fce00078e000c */
.L_x_3:
[----:B------:R-:W-:Y:S02]  /*0640*/  IMAD.MOV.U32 R3, RZ, RZ, R5 ;  /* 0x000000ffff037224 */ /* 0x000fe400078e0005 */
[----:B------:R-:W-:-:S05]  /*0650*/  IMAD.MOV.U32 R2, RZ, RZ, R4 ;  /* 0x000000ffff027224 */ /* 0x000fca00078e0004 */
[----:B------:R-:W2:Y:S01]  /*0660*/  LDG.E.U8 R3, desc[UR8][R2.64] ;  /* 0x0000000802037981 */ /* 0x000ea2000c1e1100 */
[----:B------:R-:W-:Y:S02]  /*0670*/  ISETP.GE.U32.AND P0, PT, R6, 0x8000, PT ;  /* 0x000080000600780c */ /* 0x000fe40003f06070 */
[----:B------:R-:W-:-:S05]  /*0680*/  IADD3 R4, P1, PT, R4, 0x1, RZ ;  /* 0x0000000104047810 */ /* 0x000fca0007f3e0ff */
[----:B------:R-:W-:Y:S02]  /*0690*/  IMAD.X R5, RZ, RZ, R5, P1 ;  /* 0x000000ffff057224 */ /* 0x000fe400008e0605 */
[----:B--2---:R-:W-:-:S04]  /*06a0*/  IMAD R6, R6, 0x100, R3 ;  /* 0x0000010006067824 */ /* 0x004fc800078e0203 */
[----:B------:R-:W-:Y:S05]  /*06b0*/  @!P0 BRA `(.L_x_3) ;  /* 0xfffffffc00e08947 */ /* 0x000fea000383ffff */
[----:B------:R-:W-:Y:S05]  /*06c0*/  BSYNC.RECONVERGENT B1 ;  /* 0x0000000000017941 */ /* 0x000fea0003800200 */
.L_x_2:
[----:B------:R-:W-:Y:S02]  /*06d0*/  IMAD.MOV.U32 R11, RZ, RZ, R4 ;  /* 0x000000ffff0b7224 */ /* 0x000fe400078e0004 */
[----:B------:R-:W-:-:S07]  /*06e0*/  IMAD.MOV.U32 R12, RZ, RZ, R5 ;  /* 0x000000ffff0c7224 */ /* 0x000fce00078e0005 */
.L_x_1:
[----:B------:R-:W-:Y:S05]  /*06f0*/  BSYNC.RECONVERGENT B0 ;  /* 0x0000000000007941 */ /* 0x000fea0003800200 */
.L_x_0:
[----:B------:R-:W-:Y:S05]  /*0700*/  @P2 BRA `(.L_x_4) ;  /* 0xfffffffc00702947 */ /* 0x000fea000383ffff */
[----:B------:R-:W-:Y:S05]  /*0710*/  EXIT ;  /* 0x000000000000794d */ /* 0x000fea0003800000 */
.L_x_5:
[----:B------:R-:W-:-:S00]  /*0720*/  BRA `(.L_x_5) ;  /* 0xfffffffc00fc7947 */ /* 0x000fc0000383ffff */
[----:B------:R-:W-:-:S00]  /*0730*/  NOP ;  /* 0x0000000000007918 */ /* 0x000fc00000000000 */
        /* <DEDUP_REMOVED lines=12> */
.L_x_33:


//--------------------- .text._Z13encode_kernelPhPKhmii --------------------------
	.section	.text._Z13encode_kernelPhPKhmii,"ax",@progbits
	.align	128
        .global         _Z13encode_kernelPhPKhmii
        .type           _Z13encode_kernelPhPKhmii,@function
        .size           _Z13encode_kernelPhPKhmii,(.L_x_32 - _Z13encode_kernelPhPKhmii)
        .other          _Z13encode_kernelPhPKhmii,@"STO_CUDA_ENTRY STV_DEFAULT"
_Z13encode_kernelPhPKhmii:
.text._Z13encode_kernelPhPKhmii:
[----:B------:R-:W0:Y:S01]  /*0000*/  LDC R1, c[0x0][0x37c] ;  /* 0x0000df00ff017b82 */ /* 0x000e220000000800 */
[----:B------:R-:W1:Y:S07]  /*0010*/  S2R R0, SR_TID.X ;  /* 0x0000000000007919 */ /* 0x000e6e0000002100 */
[----:B------:R-:W1:Y:S01]  /*0020*/  S2UR UR4, SR_CTAID.X ;  /* 0x00000000000479c3 */ /* 0x000e620000002500 */
[----:B------:R-:W2:Y:S01]  /*0030*/  LDCU.64 UR6, c[0x0][0x390] ;  /* 0x00007200ff0677ac */ /* 0x000ea20008000a00 */
[----:B------:R-:W-:Y:S01]  /*0040*/  IMAD.MOV.U32 R16, RZ, RZ, 0x800000 ;  /* 0x00800000ff107424 */ /* 0x000fe200078e00ff */
[----:B------:R-:W3:Y:S05]  /*0050*/  LDCU.64 UR36, c[0x0][0x358] ;  /* 0x00006b00ff2477ac */ /* 0x000eea0008000a00 */
[----:B------:R-:W1:Y:S08]  /*0060*/  LDC R29, c[0x0][0x360] ;  /* 0x0000d800ff1d7b82 */ /* 0x000e700000000800 */
[----:B------:R-:W2:Y:S01]  /*0070*/  LDC.64 R2, c[0x0][0x380] ;  /* 0x0000e000ff027b82 */ /* 0x000ea20000000a00 */
[----:B-1----:R-:W-:Y:S01]  /*0080*/  IMAD R29, R29, UR4, R0 ;  /* 0x000000041d1d7c24 */ /* 0x002fe2000f8e0200 */
[----:B------:R-:W1:Y:S04]  /*0090*/  LDCU UR4, c[0x0][0x39c] ;  /* 0x00007380ff0477ac */ /* 0x000e680008000800 */
[----:B------:R-:W-:Y:S01]  /*00a0*/  SHF.R.S32.HI R17, RZ, 0x1f, R29 ;  /* 0x0000001fff117819 */ /* 0x000fe2000001141d */
[----:B--2---:R-:W-:-:S04]  /*00b0*/  IMAD.WIDE.U32 R2, R29, UR6, R2 ;  /* 0x000000061d027c25 */ /* 0x004fc8000f8e0002 */
[----:B------:R-:W-:Y:S01]  /*00c0*/  IMAD R0, R17, UR6, RZ ;  /* 0x0000000611007c24 */ /* 0x000fe2000f8e02ff */
[----:B------:R-:W-:-:S03]  /*00d0*/  IADD3 R2, P0, PT, R2, UR6, RZ ;  /* 0x0000000602027c10 */ /* 0x000fc6000ff1e0ff */
[----:B------:R-:W-:Y:S02]  /*00e0*/  IMAD R5, R29, UR7, R0 ;  /* 0x000000071d057c24 */ /* 0x000fe4000f8e0200 */
[----:B------:R-:W-:Y:S01]  /*00f0*/  IMAD.MOV.U32 R23, RZ, RZ, R2 ;  /* 0x000000ffff177224 */ /* 0x000fe200078e0002 */
[----:B-1----:R-:W-:Y:S01]  /*0100*/  UISETP.GE.AND UP0, UPT, UR4, 0x1, UPT ;  /* 0x000000010400788c */ /* 0x002fe2000bf06270 */
[----:B------:R-:W-:-:S05]  /*0110*/  IMAD.IADD R5, R3, 0x1, R5 ;  /* 0x0000000103057824 */ /* 0x000fca00078e0205 */
[----:B------:R-:W-:-:S05]  /*0120*/  IADD3.X R19, PT, PT, R5, UR7, RZ, P0, !PT ;  /* 0x0000000705137c10 */ /* 0x000fca00087fe4ff */
[----:B------:R-:W-:Y:S01]  /*0130*/  IMAD.MOV.U32 R18, RZ, RZ, R19 ;  /* 0x000000ffff127224 */ /* 0x000fe200078e0013 */
[----:B0--3--:R-:W-:Y:S06]  /*0140*/  BRA.U !UP0, `(.L_x_6) ;  /* 0x0000000508e87547 */ /* 0x009fec000b800000 */
[----:B------:R-:W0:Y:S01]  /*0150*/  LDCU UR4, c[0x0][0x39c] ;  /* 0x00007380ff0477ac */ /* 0x000e220008000800 */
[----:B------:R-:W-:Y:S01]  /*0160*/  HFMA2 R16, -RZ, RZ, 7.62939453125e-06, 0 ;  /* 0x00800000ff107431 */ /* 0x000fe200000001ff */
[----:B------:R-:W-:Y:S01]  /*0170*/  BSSY.RECONVERGENT B7, `(.L_x_6) ;  /* 0x0000077000077945 */ /* 0x000fe20003800200 */
[----:B0-----:R-:W-:-:S07]  /*0180*/  IMAD.U32 R22, RZ, RZ, UR4 ;  /* 0x00000004ff167e24 */ /* 0x001fce000f8e00ff */
.L_x_20:
[----:B------:R-:W0:Y:S01]  /*0190*/  LDCU UR6, c[0x0][0x39c] ;  /* 0x00007380ff0677ac */ /* 0x000e220008000800 */
[----:B------:R-:W-:Y:S01]  /*01a0*/  VIADD R5, R22, 0xffffffff ;  /* 0xffffffff16057836 */ /* 0x000fe20000000000 */
[----:B------:R-:W1:Y:S01]  /*01b0*/  LDCU.64 UR4, c[0x0][0x388] ;  /* 0x00007100ff0477ac */ /* 0x000e620008000a00 */
[----:B0-----:R-:W-:-:S05]  /*01c0*/  IMAD R0, R29, UR6, RZ ;  /* 0x000000061d007c24 */ /* 0x001fca000f8e02ff */
[--C-:B-1----:R-:W-:Y:S02]  /*01d0*/  IADD3 R4, P0, P1, R5, UR4, R0.reuse ;  /* 0x0000000405047c10 */ /* 0x102fe4000f91e000 */
[----:B------:R-:W-:-:S04]  /*01e0*/  SHF.R.S32.HI R0, RZ, 0x1f, R0 ;  /* 0x0000001fff007819 */ /* 0x000fc80000011400 */
[----:B------:R-:W-:-:S05]  /*01f0*/  IADD3.X R5, PT, PT, RZ, UR5, R0, P0, P1 ;  /* 0x00000005ff057c10 */ /* 0x000fca00087e2400 */
[----:B------:R-:W2:Y:S01]  /*0200*/  LDG.E.U8 R4, desc[UR36][R4.64] ;  /* 0x0000002404047981 */ /* 0x000ea2000c1e1100 */
[----:B------:R-:W-:Y:S01]  /*0210*/  UMOV UR4, 0x200 ;  /* 0x0000020000047882 */ /* 0x000fe20000000000 */
[----:B------:R-:W-:Y:S01]  /*0220*/  BSSY.RECONVERGENT B0, `(.L_x_7) ;  /* 0x0000036000007945 */ /* 0x000fe20003800200 */
[C---:B--2---:R-:W-:Y:S01]  /*0230*/  IMAD.SHL.U32 R24, R4.reuse, 0x2, RZ ;  /* 0x0000000204187824 */ /* 0x044fe200078e00ff */
[----:B------:R-:W-:-:S04]  /*0240*/  LEA R3, R4, UR4, 0x2 ;  /* 0x0000000404037c11 */ /* 0x000fc8000f8e10ff */
[----:B------:R-:W0:Y:S08]  /*0250*/  LDC R25, c[0x3][R3] ;  /* 0x00c0000003197b82 */ /* 0x000e300000000800 */
[----:B------:R-:W1:Y:S02]  /*0260*/  LDC.U16 R24, c[0x3][R24] ;  /* 0x00c0000018187b82 */ /* 0x000e640000000400 */
[----:B-1----:R-:W-:-:S02]  /*0270*/  ISETP.GE.U32.AND P0, PT, R24, 0x2, PT ;  /* 0x000000021800780c */ /* 0x002fc40003f06070 */
[----:B------:R-:W-:-:S11]  /*0280*/  SHF.L.U32 R0, R24, 0x14, RZ ;  /* 0x0000001418007819 */ /* 0x000fd600000006ff */
[----:B0-----:R-:W-:Y:S02]  /*0290*/  @!P0 VIADD R25, R25, 0x7ff ;  /* 0x000007ff19198836 */ /* 0x001fe40000000000 */
[----:B------:R-:W-:Y:S02]  /*02a0*/  @!P0 IMAD.MOV.U32 R27, RZ, RZ, -0x1 ;  /* 0xffffffffff1b8424 */ /* 0x000fe400078e00ff */
[----:B------:R-:W-:Y:S01]  /*02b0*/  @!P0 IMAD.MOV.U32 R26, RZ, RZ, RZ ;  /* 0x000000ffff1a8224 */ /* 0x000fe200078e00ff */
[----:B------:R-:W-:Y:S06]  /*02c0*/  @!P0 BRA `(.L_x_8) ;  /* 0x0000000000ac8947 */ /* 0x000fec0003800000 */
[----:B------:R-:W-:Y:S01]  /*02d0*/  BSSY.RECONVERGENT B1, `(.L_x_9) ;  /* 0x0000008000017945 */ /* 0x000fe20003800200 */
[----:B------:R-:W-:Y:S01]  /*02e0*/  MOV R4, RZ ;  /* 0x000000ff00047202 */ /* 0x000fe20000000f00 */
[----:B------:R-:W-:-:S07]  /*02f0*/  IMAD.MOV.U32 R9, RZ, RZ, 0x1 ;  /* 0x00000001ff097424 */ /* 0x000fce00078e00ff */
.L_x_10:
[----:B------:R-:W-:-:S04]  /*0300*/  SHF.L.U32 R3, R9, R4, RZ ;  /* 0x0000000409037219 */ /* 0x000fc800000006ff */
[----:B------:R-:W-:Y:S01]  /*0310*/  ISETP.GE.U32.AND P0, PT, R3, R24, PT ;  /* 0x000000180300720c */ /* 0x000fe20003f06070 */
[----:B------:R-:W-:Y:S02]  /*0320*/  IMAD.MOV.U32 R3, RZ, RZ, R4 ;  /* 0x000000ffff037224 */ /* 0x000fe400078e0004 */
[----:B------:R-:W-:-:S10]  /*0330*/  VIADD R4, R4, 0x1 ;  /* 0x0000000104047836 */ /* 0x000fd40000000000 */
[----:B------:R-:W-:Y:S05]  /*0340*/  @!P0 BRA `(.L_x_10) ;  /* 0xfffffffc00ec8947 */ /* 0x000fea000383ffff */
[----:B------:R-:W-:Y:S05]  /*0350*/  BSYNC.RECONVERGENT B1 ;  /* 0x0000000000017941 */ /* 0x000fea0003800200 */
.L_x_9:
[----:B------:R-:W-:Y:S01]  /*0360*/  IADD3 R4, PT, PT, R3, 0x1f, RZ ;  /* 0x0000001f03047810 */ /* 0x000fe20007ffe0ff */
[----:B------:R-:W-:Y:S03]  /*0370*/  BSSY.RECONVERGENT B1, `(.L_x_11) ;  /* 0x000001d000017945 */ /* 0x000fe60003800200 */
[CC--:B------:R-:W-:Y:S02]  /*0380*/  SHF.L.U32 R13, R9.reuse, R4.reuse, RZ ;  /* 0x00000004090d7219 */ /* 0x0c0fe400000006ff */
[----:B------:R-:W-:Y:S02]  /*0390*/  SHF.L.U64.HI R9, R9, R4, RZ ;  /* 0x0000000409097219 */ /* 0x000fe400000102ff */
[----:B------:R-:W-:-:S04]  /*03a0*/  IADD3 R13, P0, P1, R24, -0x1, R13 ;  /* 0xffffffff180d7810 */ /* 0x000fc8000791e00d */
[----:B------:R-:W-:-:S04]  /*03b0*/  IADD3.X R9, PT, PT, RZ, -0x1, R9, P0, P1 ;  /* 0xffffffffff097810 */ /* 0x000fc800007e2409 */
[----:B------:R-:W-:-:S13]  /*03c0*/  ISETP.NE.U32.AND P0, PT, R9, RZ, PT ;  /* 0x000000ff0900720c */ /* 0x000fda0003f05070 */
[----:B------:R-:W-:Y:S05]  /*03d0*/  @P0 BRA `(.L_x_12) ;  /* 0x00000000004c0947 */ /* 0x000fea0003800000 */
[----:B------:R-:W0:Y:S01]  /*03e0*/  I2F.U32.RP R6, R24 ;  /* 0x0000001800067306 */ /* 0x000e220000209000 */
[----:B------:R-:W-:Y:S01]  /*03f0*/  IMAD.MOV R7, RZ, RZ, -R24 ;  /* 0x000000ffff077224 */ /* 0x000fe200078e0a18 */
[----:B------:R-:W-:-:S06]  /*0400*/  ISETP.NE.U32.AND P2, PT, R24, RZ, PT ;  /* 0x000000ff1800720c */ /* 0x000fcc0003f45070 */
[----:B0-----:R-:W0:Y:S02]  /*0410*/  MUFU.RCP R6, R6 ;  /* 0x0000000600067308 */ /* 0x001e240000001000 */
[----:B0-----:R-:W-:-:S06]  /*0420*/  VIADD R4, R6, 0xffffffe ;  /* 0x0ffffffe06047836 */ /* 0x001fcc0000000000 */
[----:B------:R0:W1:Y:S02]  /*0430*/  F2I.FTZ.U32.TRUNC.NTZ R5, R4 ;  /* 0x0000000400057305 */ /* 0x000064000021f000 */
[----:B0-----:R-:W-:Y:S02]  /*0440*/  IMAD.MOV.U32 R4, RZ, RZ, RZ ;  /* 0x000000ffff047224 */ /* 0x001fe400078e00ff */
[----:B-1----:R-:W-:-:S04]  /*0450*/  IMAD R7, R7, R5, RZ ;  /* 0x0000000507077224 */ /* 0x002fc800078e02ff */
[----:B------:R-:W-:-:S06]  /*0460*/  IMAD.HI.U32 R8, R5, R7, R4 ;  /* 0x0000000705087227 */ /* 0x000fcc00078e0004 */
[----:B------:R-:W-:-:S05]  /*0470*/  IMAD.HI.U32 R8, R8, R13, RZ ;  /* 0x0000000d08087227 */ /* 0x000fca00078e00ff */
[----:B------:R-:W-:-:S05]  /*0480*/  IADD3 R5, PT, PT, -R8, RZ, RZ ;  /* 0x000000ff08057210 */ /* 0x000fca0007ffe1ff */
[----:B------:R-:W-:-:S05]  /*0490*/  IMAD R13, R24, R5, R13 ;  /* 0x00000005180d7224 */ /* 0x000fca00078e020d */
[----:B------:R-:W-:-:S13]  /*04a0*/  ISETP.GE.U32.AND P0, PT, R13, R24, PT ;  /* 0x000000180d00720c */ /* 0x000fda0003f06070 */
[----:B------:R-:W-:Y:S02]  /*04b0*/  @P0 IMAD.IADD R13, R13, 0x1, -R24 ;  /* 0x000000010d0d0824 */ /* 0x000fe400078e0a18 */
[----:B------:R-:W-:-:S03]  /*04c0*/  @P0 VIADD R8, R8, 0x1 ;  /* 0x0000000108080836 */ /* 0x000fc60000000000 */
[----:B------:R-:W-:-:S13]  /*04d0*/  ISETP.GE.U32.AND P1, PT, R13, R24, PT ;  /* 0x000000180d00720c */ /* 0x000fda0003f26070 */
[----:B------:R-:W-:Y:S01]  /*04e0*/  @P1 VIADD R8, R8, 0x1 ;  /* 0x0000000108081836 */ /* 0x000fe20000000000 */
[----:B------:R-:W-:Y:S01]  /*04f0*/  @!P2 LOP3.LUT R8, RZ, R24, RZ, 0x33, !PT ;  /* 0x00000018ff08a212 */ /* 0x000fe200078e33ff */
[----:B------:R-:W-:Y:S06]  /*0500*/  BRA `(.L_x_13) ;  /* 0x00000000000c7947 */ /* 0x000fec0003800000 */
.L_x_12:
[----:B------:R-:W-:-:S07]  /*0510*/  MOV R8, 0x530 ;  /* 0x0000053000087802 */ /* 0x000fce0000000f00 */
[----:B------:R-:W-:Y:S05]  /*0520*/  CALL.REL.NOINC `($__internal_0_$__cuda_sm20_div_u64) ;  /* 0x0000000c00d87944 */ /* 0x000fea0003c00000 */
[----:B------:R-:W-:-:S07]  /*0530*/  MOV R8, R4 ;  /* 0x0000000400087202 */ /* 0x000fce0000000f00 */
.L_x_13:
[----:B------:R-:W-:Y:S05]  /*0540*/  BSYNC.RECONVERGENT B1 ;  /* 0x0000000000017941 */ /* 0x000fea0003800200 */
.L_x_11:
[----:B------:R-:W-:Y:S02]  /*0550*/  VIADD R3, R3, 0xffffffff ;  /* 0xffffffff03037836 */ /* 0x000fe40000000000 */
[----:B------:R-:W-:-:S03]  /*0560*/  IMAD.MOV.U32 R27, RZ, RZ, R8 ;  /* 0x000000ffff1b7224 */ /* 0x000fc600078e0008 */
[----:B------:R-:W-:-:S07]  /*0570*/  LOP3.LUT R26, R3, 0xffff, RZ, 0xc0, !PT ;  /* 0x0000ffff031a7812 */ /* 0x000fce00078ec0ff */
.L_x_8:
[----:B------:R-:W-:Y:S05]  /*0580*/  BSYNC.RECONVERGENT B0 ;  /* 0x0000000000007941 */ /* 0x000fea0003800200 */
.L_x_7:
[----:B------:R-:W-:Y:S01]  /*0590*/  ISETP.NE.AND P0, PT, R0, RZ, PT ;  /* 0x000000ff0000720c */ /* 0x000fe20003f05270 */
[----:B------:R-:W-:-:S12]  /*05a0*/  BSSY.RECONVERGENT B6, `(.L_x_14) ;  /* 0x0000012000067945 */ /* 0x000fd80003800200 */
[----:B------:R-:W-:Y:S05]  /*05b0*/  @P0 BRA `(.L_x_15) ;  /* 0x0000000000400947 */ /* 0x000fea0003800000 */
[----:B------:R-:W-:Y:S01]  /*05c0*/  MOV R14, 0x18 ;  /* 0x00000018000e7802 */ /* 0x000fe20000000f00 */
[----:B------:R-:W0:Y:S01]  /*05d0*/  LDCU.64 UR4, c[0x4][0x8] ;  /* 0x01000100ff0477ac */ /* 0x000e220008000a00 */
[----:B------:R-:W-:Y:S02]  /*05e0*/  IMAD.MOV.U32 R8, RZ, RZ, 0x31 ;  /* 0x00000031ff087424 */ /* 0x000fe400078e00ff */
[----:B------:R-:W-:Y:S01]  /*05f0*/  IMAD.MOV.U32 R12, RZ, RZ, 0x1 ;  /* 0x00000001ff0c7424 */ /* 0x000fe200078e00ff */
[----:B------:R-:W1:Y:S01]  /*0600*/  LDCU.64 UR6, c[0x4][0x10] ;  /* 0x01000200ff0677ac */ /* 0x000e620008000a00 */
[----:B------:R-:W2:Y:S01]  /*0610*/  LDC.64 R14, c[0x4][R14] ;  /* 0x010000000e0e7b82 */ /* 0x000ea20000000a00 */
[----:B------:R-:W-:Y:S01]  /*0620*/  IMAD.MOV.U32 R13, RZ, RZ, RZ ;  /* 0x000000ffff0d7224 */ /* 0x000fe200078e00ff */
[----:B------:R-:W3:Y:S01]  /*0630*/  LDCU.64 UR8, c[0x4][URZ] ;  /* 0x01000000ff0877ac */ /* 0x000ee20008000a00 */
[----:B0-----:R-:W-:Y:S01]  /*0640*/  IMAD.U32 R4, RZ, RZ, UR4 ;  /* 0x00000004ff047e24 */ /* 0x001fe2000f8e00ff */
[----:B------:R-:W-:Y:S01]  /*0650*/  MOV R5, UR5 ;  /* 0x0000000500057c02 */ /* 0x000fe20008000f00 */
[----:B-1----:R-:W-:-:S02]  /*0660*/  IMAD.U32 R6, RZ, RZ, UR6 ;  /* 0x00000006ff067e24 */ /* 0x002fc4000f8e00ff */
[----:B------:R-:W-:Y:S02]  /*0670*/  IMAD.U32 R7, RZ, RZ, UR7 ;  /* 0x00000007ff077e24 */ /* 0x000fe4000f8e00ff */
[----:B---3--:R-:W-:Y:S01]  /*0680*/  IMAD.U32 R10, RZ, RZ, UR8 ;  /* 0x00000008ff0a7e24 */ /* 0x008fe2000f8e00ff */
[----:B------:R-:W-:-:S07]  /*0690*/  MOV R11, UR9 ;  /* 0x00000009000b7c02 */ /* 0x000fce0008000f00 */
[----:B------:R-:W-:-:S07]  /*06a0*/  LEPC R20, `(.L_x_15) ;  /* 0x000000001014794e */ /* 0x000fce0000000000 */
[----:B--2---:R-:W-:Y:S05]  /*06b0*/  CALL.ABS.NOINC R14 ;  /* 0x000000000e007343 */ /* 0x004fea0003c00000 */
.L_x_15:
[----:B------:R-:W-:Y:S05]  /*06c0*/  BSYNC.RECONVERGENT B6 ;  /* 0x0000000000067941 */ /* 0x000fea0003800200 */
.L_x_14:
[----:B------:R-:W-:Y:S01]  /*06d0*/  SHF.L.U32 R5, R24, 0x14, RZ ;  /* 0x0000001418057819 */ /* 0x000fe200000006ff */
[----:B------:R-:W-:Y:S03]  /*06e0*/  BSSY.RECONVERGENT B0, `(.L_x_16) ;  /* 0x0000011000007945 */ /* 0x000fe60003800200 */
[----:B------:R-:W-:-:S13]  /*06f0*/  ISETP.GE.U32.AND P0, PT, R16, R5, PT ;  /* 0x000000051000720c */ /* 0x000fda0003f06070 */
[----:B------:R-:W-:Y:S05]  /*0700*/  @!P0 BRA `(.L_x_17) ;  /* 0x0000000000388947 */ /* 0x000fea0003800000 */
[----:B------:R-:W-:Y:S01]  /*0710*/  BSSY.RECONVERGENT B1, `(.L_x_18) ;  /* 0x000000c000017945 */ /* 0x000fe20003800200 */
[----:B------:R-:W-:-:S07]  /*0720*/  IMAD.MOV.U32 R0, RZ, RZ, R2 ;  /* 0x000000ffff007224 */ /* 0x000fce00078e0002 */
.L_x_19:
[----:B------:R-:W-:Y:S01]  /*0730*/  IMAD.MOV.U32 R2, RZ, RZ, R0 ;  /* 0x000000ffff027224 */ /* 0x000fe200078e0000 */
[----:B------:R-:W-:Y:S01]  /*0740*/  IADD3 R0, P1, PT, R0, -0x1, RZ ;  /* 0xffffffff00007810 */ /* 0x000fe20007f3e0ff */
[----:B------:R-:W-:Y:S01]  /*0750*/  IMAD.MOV.U32 R3, RZ, RZ, R19 ;  /* 0x000000ffff037224 */ /* 0x000fe200078e0013 */
[----:B------:R-:W-:Y:S02]  /*0760*/  IADD3 R23, P2, PT, R23, -0x1, RZ ;  /* 0xffffffff17177810 */ /* 0x000fe40007f5e0ff */
[----:B------:R-:W-:Y:S02]  /*0770*/  IADD3.X R19, PT, PT, R19, -0x1, RZ, P1, !PT ;  /* 0xffffffff13137810 */ /* 0x000fe40000ffe4ff */
[----:B------:R0:W-:Y:S01]  /*0780*/  STG.E.U8 desc[UR36][R2.64+-0x1], R16 ;  /* 0xffffff1002007986 */ /* 0x0001e2000c101124 */
[----:B------:R-:W-:Y:S02]  /*0790*/  IADD3.X R18, PT, PT, R18, -0x1, RZ, P2, !PT ;  /* 0xffffffff12127810 */ /* 0x000fe400017fe4ff */
[----:B0-----:R-:W-:-:S04]  /*07a0*/  SHF.R.U32.HI R16, RZ, 0x8, R16 ;  /* 0x00000008ff107819 */ /* 0x001fc80000011610 */
[----:B------:R-:W-:-:S13]  /*07b0*/  ISETP.GE.U32.AND P0, PT, R16, R5, PT ;  /* 0x000000051000720c */ /* 0x000fda0003f06070 */
[----:B------:R-:W-:Y:S05]  /*07c0*/  @P0 BRA `(.L_x_19) ;  /* 0xfffffffc00d80947 */ /* 0x000fea000383ffff */
[----:B------:R-:W-:Y:S05]  /*07d0*/  BSYNC.RECONVERGENT B1 ;  /* 0x0000000000017941 */ /* 0x000fea0003800200 */
.L_x_18:
[----:B------:R-:W-:-:S07]  /*07e0*/  MOV R2, R0 ;  /* 0x0000000000027202 */ /* 0x000fce0000000f00 */
.L_x_17:
[----:B------:R-:W-:Y:S05]  /*07f0*/  BSYNC.RECONVERGENT B0 ;  /* 0x0000000000007941 */ /* 0x000fea0003800200 */
.L_x_16:
[----:B------:R-:W-:Y:S01]  /*0800*/  IMAD.MOV R0, RZ, RZ, -R24 ;  /* 0x000000ffff007224 */ /* 0x000fe200078e0a18 */
[----:B------:R-:W-:Y:S01]  /*0810*/  UMOV UR4, URZ ;  /* 0x000000ff00047c82 */ /* 0x000fe20008000000 */
[----:B------:R-:W-:Y:S01]  /*0820*/  ISETP.GT.U32.AND P0, PT, R22, 0x1, PT ;  /* 0x000000011600780c */ /* 0x000fe20003f04070 */
[----:B------:R-:W-:Y:S02]  /*0830*/  IMAD.WIDE.U32 R4, R27, R16, RZ ;  /* 0x000000101b047225 */ /* 0x000fe400078e00ff */
[----:B------:R-:W-:Y:S02]  /*0840*/  PRMT R0, R0, 0x7710, RZ ;  /* 0x0000771000007816 */ /* 0x000fe400000000ff */
[----:B------:R-:W-:Y:S02]  /*0850*/  IMAD R3, R16, UR4, RZ ;  /* 0x0000000410037c24 */ /* 0x000fe4000f8e02ff */
[----:B------:R-:W-:Y:S01]  /*0860*/  IADD3 R0, PT, PT, R0, 0x800, RZ ;  /* 0x0000080000007810 */ /* 0x000fe20007ffe0ff */
[----:B------:R-:W-:-:S02]  /*0870*/  IMAD.IADD R25, R25, 0x1, R16 ;  /* 0x0000000119197824 */ /* 0x000fc400078e0210 */
[----:B------:R-:W-:Y:S01]  /*0880*/  IMAD.IADD R5, R5, 0x1, R3 ;  /* 0x0000000105057824 */ /* 0x000fe200078e0203 */
[----:B------:R-:W-:Y:S01]  /*0890*/  LOP3.LUT R0, R0, 0xffff, RZ, 0xc0, !PT ;  /* 0x0000ffff00007812 */ /* 0x000fe200078ec0ff */
[----:B------:R-:W-:-:S03]  /*08a0*/  VIADD R22, R22, 0xffffffff ;  /* 0xffffffff16167836 */ /* 0x000fc60000000000 */
[----:B------:R-:W-:-:S05]  /*08b0*/  SHF.R.U32.HI R26, RZ, R26, R5 ;  /* 0x0000001aff1a7219 */ /* 0x000fca0000011605 */
[----:B------:R-:W-:Y:S01]  /*08c0*/  IMAD R16, R26, R0, R25 ;  /* 0x000000001a107224 */ /* 0x000fe200078e0219 */
[----:B------:R-:W-:Y:S06]  /*08d0*/  @P0 BRA `(.L_x_20) ;  /* 0xfffffff8002c0947 */ /* 0x000fec000383ffff */
[----:B------:R-:W-:Y:S05]  /*08e0*/  BSYNC.RECONVERGENT B7 ;  /* 0x0000000000077941 */ /* 0x000fea0003800200 */
.L_x_6:
[----:B------:R-:W0:Y:S01]  /*08f0*/  LDC.64 R6, c[0x0][0x380] ;  /* 0x0000e000ff067b82 */ /* 0x000e220000000a00 */
[----:B------:R-:W1:Y:S01]  /*0900*/  LDCU.64 UR4, c[0x0][0x390] ;  /* 0x00007200ff0477ac */ /* 0x000e620008000a00 */
[--C-:B------:R-:W-:Y:S02]  /*0910*/  SHF.R.U32.HI R25, RZ, 0x8, R16.reuse ;  /* 0x00000008ff197819 */ /* 0x100fe40000011610 */
[--C-:B------:R-:W-:Y:S02]  /*0920*/  SHF.R.U32.HI R11, RZ, 0x10, R16.reuse ;  /* 0x00000010ff0b7819 */ /* 0x100fe40000011610 */
[----:B------:R-:W-:Y:S02]  /*0930*/  SHF.R.U32.HI R13, RZ, 0x18, R16 ;  /* 0x00000018ff0d7819 */ /* 0x000fe40000011610 */
[----:B------:R-:W2:Y:S01]  /*0940*/  LDC.64 R4, c[0x0][0x390] ;  /* 0x0000e400ff047b82 */ /* 0x000ea20000000a00 */
[----:B-1----:R-:W-:-:S04]  /*0950*/  IMAD R0, R17, UR4, RZ ;  /* 0x0000000411007c24 */ /* 0x002fc8000f8e02ff */
[C---:B------:R-:W-:Y:S02]  /*0960*/  IMAD R3, R29.reuse, UR5, R0 ;  /* 0x000000051d037c24 */ /* 0x040fe4000f8e0200 */
[----:B0-----:R-:W-:-:S04]  /*0970*/  IMAD.WIDE.U32 R6, R29, UR4, R6 ;  /* 0x000000041d067c25 */ /* 0x001fc8000f8e0006 */
[----:B------:R-:W-:Y:S02]  /*0980*/  IMAD.IADD R7, R7, 0x1, R3 ;  /* 0x0000000107077824 */ /* 0x000fe400078e0203 */
[----:B------:R-:W-:Y:S01]  /*0990*/  IMAD.MOV.U32 R3, RZ, RZ, R19 ;  /* 0x000000ffff037224 */ /* 0x000fe200078e0013 */
[----:B--2---:R-:W-:-:S04]  /*09a0*/  IADD3 R9, P0, P1, R6, R4, -R23 ;  /* 0x0000000406097210 */ /* 0x004fc8000791e817 */
[----:B------:R-:W-:Y:S01]  /*09b0*/  IADD3 R9, P2, PT, R9, 0x4, RZ ;  /* 0x0000000409097810 */ /* 0x000fe20007f5e0ff */
[----:B------:R0:W-:Y:S01]  /*09c0*/  STG.E.U8 desc[UR36][R2.64+-0x3], R25 ;  /* 0xfffffd1902007986 */ /* 0x0001e2000c101124 */
[----:B------:R-:W-:Y:S02]  /*09d0*/  IADD3.X R0, PT, PT, R7, R5, ~R18, P0, P1 ;  /* 0x0000000507007210 */ /* 0x000fe400007e2c12 */
[----:B------:R-:W-:Y:S01]  /*09e0*/  ISETP.NE.AND P0, PT, R9, RZ, PT ;  /* 0x000000ff0900720c */ /* 0x000fe20003f05270 */
[----:B------:R0:W-:Y:S01]  /*09f0*/  STG.E.U8 desc[UR36][R2.64+-0x4], R16 ;  /* 0xfffffc1002007986 */ /* 0x0001e2000c101124 */
[----:B------:R-:W-:-:S03]  /*0a00*/  IADD3.X R0, PT, PT, RZ, R0, RZ, P2, !PT ;  /* 0x00000000ff007210 */ /* 0x000fc600017fe4ff */
[----:B------:R0:W-:Y:S01]  /*0a10*/  STG.E.U8 desc[UR36][R2.64+-0x2], R11 ;  /* 0xfffffe0b02007986 */ /* 0x0001e2000c101124 */
[C-C-:B------:R-:W-:Y:S02]  /*0a20*/  SHF.R.U64 R21, R9.reuse, 0x8, R0.reuse ;  /* 0x0000000809157819 */ /* 0x140fe40000001200 */
[C-C-:B------:R-:W-:Y:S01]  /*0a30*/  SHF.R.U64 R19, R9.reuse, 0x10, R0.reuse ;  /* 0x0000001009137819 */ /* 0x140fe20000001200 */
[----:B------:R0:W-:Y:S01]  /*0a40*/  STG.E.U8 desc[UR36][R2.64+-0x1], R13 ;  /* 0xffffff0d02007986 */ /* 0x0001e2000c101124 */
[----:B------:R-:W-:-:S03]  /*0a50*/  SHF.R.U64 R15, R9, 0x18, R0 ;  /* 0x00000018090f7819 */ /* 0x000fc60000001200 */
[----:B------:R0:W-:Y:S04]  /*0a60*/  STG.E.U8 desc[UR36][R6.64+0x1], R21 ;  /* 0x0000011506007986 */ /* 0x0001e8000c101124 */
[----:B------:R0:W-:Y:S04]  /*0a70*/  STG.E.U8 desc[UR36][R6.64+0x2], R19 ;  /* 0x0000021306007986 */ /* 0x0001e8000c101124 */
[----:B------:R0:W-:Y:S04]  /*0a80*/  STG.E.U8 desc[UR36][R6.64], R9 ;  /* 0x0000000906007986 */ /* 0x0001e8000c101124 */
[----:B------:R0:W-:Y:S01]  /*0a90*/  STG.E.U8 desc[UR36][R6.64+0x3], R15 ;  /* 0x0000030f06007986 */ /* 0x0001e2000c101124 */
[----:B------:R-:W-:Y:S05]  /*0aa0*/  @!P0 EXIT ;  /* 0x000000000000894d */ /* 0x000fea0003800000 */
[----:B------:R-:W1:Y:S01]  /*0ab0*/  LDC R0, c[0x0][0x380] ;  /* 0x0000e000ff007b82 */ /* 0x000e620000000800 */
[----:B0-----:R-:W-:Y:S01]  /*0ac0*/  IMAD R6, R29, R4, R4 ;  /* 0x000000041d067224 */ /* 0x001fe200078e0204 */
[----:B------:R-:W-:Y:S01]  /*0ad0*/  IADD3 R14, P1, PT, R2, -0x2, RZ ;  /* 0xfffffffe020e7810 */ /* 0x000fe20007f3e0ff */
[----:B------:R-:W-:Y:S01]  /*0ae0*/  BSSY.RECONVERGENT B1, `(.L_x_21) ;  /* 0x000007d000017945 */ /* 0x000fe20003800200 */
[----:B------:R-:W-:Y:S01]  /*0af0*/  LOP3.LUT R10, R9, 0x3, RZ, 0xc0, !PT ;  /* 0x00000003090a7812 */ /* 0x000fe200078ec0ff */
[----:B------:R-:W-:Y:S01]  /*0b00*/  IMAD.MOV.U32 R11, RZ, RZ, RZ ;  /* 0x000000ffff0b7224 */ /* 0x000fe200078e00ff */
[----:B------:R-:W-:Y:S02]  /*0b10*/  IADD3.X R15, PT, PT, R3, -0x1, RZ, P1, !PT ;  /* 0xffffffff030f7810 */ /* 0x000fe40000ffe4ff */
[----:B-1----:R-:W-:-:S05]  /*0b20*/  IADD3 R6, PT, PT, -R23, R0, R6 ;  /* 0x0000000017067210 */ /* 0x002fca0007ffe106 */
[----:B------:R-:W-:-:S05]  /*0b30*/  VIADD R6, R6, 0x3 ;  /* 0x0000000306067836 */ /* 0x000fca0000000000 */
[----:B------:R-:W-:-:S13]  /*0b40*/  ISETP.GE.U32.AND P0, PT, R6, 0x3, PT ;  /* 0x000000030600780c */ /* 0x000fda0003f06070 */
[----:B------:R-:W-:Y:S05]  /*0b50*/  @!P0 BRA `(.L_x_22) ;  /* 0x0000000400d48947 */ /* 0x000fea0003800000 */
[----:B------:R-:W0:Y:S01]  /*0b60*/  LDCU.64 UR4, c[0x0][0x380] ;  /* 0x00007000ff0477ac */ /* 0x000e220008000a00 */
[----:B------:R-:W-:Y:S01]  /*0b70*/  LOP3.LUT R11, R9, 0xfffffffc, RZ, 0xc0, !PT ;  /* 0xfffffffc090b7812 */ /* 0x000fe200078ec0ff */
[-C--:B------:R-:W-:Y:S01]  /*0b80*/  IMAD R8, R17, R4.reuse, RZ ;  /* 0x0000000411087224 */ /* 0x080fe200078e02ff */
[----:B------:R-:W-:Y:S03]  /*0b90*/  BSSY.RELIABLE B0, `(.L_x_23) ;  /* 0x000005e000007945 */ /* 0x000fe60003800100 */
[----:B------:R-:W-:Y:S02]  /*0ba0*/  IMAD.MOV R12, RZ, RZ, -R11 ;  /* 0x000000ffff0c7224 */ /* 0x000fe400078e0a0b */
[C---:B------:R-:W-:Y:S02]  /*0bb0*/  IMAD R9, R29.reuse, R5, R8 ;  /* 0x000000051d097224 */ /* 0x040fe400078e0208 */
[----:B------:R-:W-:Y:S01]  /*0bc0*/  IMAD.MOV.U32 R8, RZ, RZ, R14 ;  /* 0x000000ffff087224 */ /* 0x000fe200078e000e */
[----:B------:R-:W-:Y:S01]  /*0bd0*/  ISETP.GE.AND P0, PT, R12, RZ, PT ;  /* 0x000000ff0c00720c */ /* 0x000fe20003f06270 */
[----:B0-----:R-:W-:-:S03]  /*0be0*/  IMAD.WIDE.U32 R6, R29, R4, UR4 ;  /* 0x000000041d067e25 */ /* 0x001fc6000f8e0004 */
[----:B------:R-:W-:-:S04]  /*0bf0*/  IADD3 R6, P1, PT, R6, 0x7, RZ ;  /* 0x0000000706067810 */ /* 0x000fc80007f3e0ff */
[----:B------:R-:W-:Y:S01]  /*0c00*/  IADD3.X R7, PT, PT, R7, R9, RZ, P1, !PT ;  /* 0x0000000907077210 */ /* 0x000fe20000ffe4ff */
[----:B------:R-:W-:-:S04]  /*0c10*/  IMAD.MOV.U32 R9, RZ, RZ, R15 ;  /* 0x000000ffff097224 */ /* 0x000fc800078e000f */
[----:B------:R-:W-:Y:S05]  /*0c20*/  @P0 BRA `(.L_x_24) ;  /* 0x0000000400500947 */ /* 0x000fea0003800000 */
[----:B------:R-:W-:Y:S01]  /*0c30*/  IMAD.MOV R13, RZ, RZ, -R12 ;  /* 0x000000ffff0d7224 */ /* 0x000fe200078e0a0c */
[----:B------:R-:W-:Y:S01]  /*0c40*/  BSSY.RECONVERGENT B2, `(.L_x_25) ;  /* 0x0000030000027945 */ /* 0x000fe20003800200 */
[----:B------:R-:W-:-:S03]  /*0c50*/  PLOP3.LUT P0, PT, PT, PT, PT, 0x80, 0x8 ;  /* 0x000000000008781c */ /* 0x000fc60003f0f070 */
[----:B------:R-:W-:-:S13]  /*0c60*/  ISETP.GT.AND P1, PT, R13, 0xc, PT ;  /* 0x0000000c0d00780c */ /* 0x000fda0003f24270 */
[----:B------:R-:W-:Y:S05]  /*0c70*/  @!P1 BRA `(.L_x_26) ;  /* 0x0000000000b09947 */ /* 0x000fea0003800000 */
[----:B------:R-:W-:-:S13]  /*0c80*/  PLOP3.LUT P0, PT, PT, PT, PT, 0x8, 0x80 ;  /* 0x000000000080781c */ /* 0x000fda0003f0e170 */
.L_x_27:
[----:B------:R-:W2:Y:S04]  /*0c90*/  LDG.E.U8 R13, desc[UR36][R8.64+-0x2] ;  /* 0xfffffe24080d7981 */ /* 0x000ea8000c1e1100 */
[----:B--2---:R0:W-:Y:S04]  /*0ca0*/  STG.E.U8 desc[UR36][R6.64+-0x3], R13 ;  /* 0xfffffd0d06007986 */ /* 0x0041e8000c101124 */
[----:B------:R-:W2:Y:S04]  /*0cb0*/  LDG.E.U8 R15, desc[UR36][R8.64+-0x1] ;  /* 0xffffff24080f7981 */ /* 0x000ea8000c1e1100 */
[----:B--2---:R1:W-:Y:S04]  /*0cc0*/  STG.E.U8 desc[UR36][R6.64+-0x2], R15 ;  /* 0xfffffe0f06007986 */ /* 0x0043e8000c101124 */
[----:B------:R-:W2:Y:S04]  /*0cd0*/  LDG.E.U8 R19, desc[UR36][R8.64] ;  /* 0x0000002408137981 */ /* 0x000ea8000c1e1100 */
[----:B--2---:R2:W-:Y:S04]  /*0ce0*/  STG.E.U8 desc[UR36][R6.64+-0x1], R19 ;  /* 0xffffff1306007986 */ /* 0x0045e8000c101124 */
[----:B------:R-:W3:Y:S04]  /*0cf0*/  LDG.E.U8 R21, desc[UR36][R8.64+0x1] ;  /* 0x0000012408157981 */ /* 0x000ee8000c1e1100 */
[----:B---3--:R3:W-:Y:S04]  /*0d00*/  STG.E.U8 desc[UR36][R6.64], R21 ;  /* 0x0000001506007986 */ /* 0x0087e8000c101124 */
[----:B------:R-:W4:Y:S04]  /*0d10*/  LDG.E.U8 R23, desc[UR36][R8.64+0x2] ;  /* 0x0000022408177981 */ /* 0x000f28000c1e1100 */
[----:B----4-:R4:W-:Y:S04]  /*0d20*/  STG.E.U8 desc[UR36][R6.64+0x1], R23 ;  /* 0x0000011706007986 */ /* 0x0109e8000c101124 */
[----:B------:R-:W5:Y:S04]  /*0d30*/  LDG.E.U8 R25, desc[UR36][R8.64+0x3] ;  /* 0x0000032408197981 */ /* 0x000f68000c1e1100 */
[----:B-----5:R5:W-:Y:S04]  /*0d40*/  STG.E.U8 desc[UR36][R6.64+0x2], R25 ;  /* 0x0000021906007986 */ /* 0x020be8000c101124 */
[----:B0-----:R-:W2:Y:S04]  /*0d50*/  LDG.E.U8 R13, desc[UR36][R8.64+0x4] ;  /* 0x00000424080d7981 */ /* 0x001ea8000c1e1100 */
[----:B--2---:R0:W-:Y:S04]  /*0d60*/  STG.E.U8 desc[UR36][R6.64+0x3], R13 ;  /* 0x0000030d06007986 */ /* 0x0041e8000c101124 */
[----:B-1----:R-:W2:Y:S04]  /*0d70*/  LDG.E.U8 R15, desc[UR36][R8.64+0x5] ;  /* 0x00000524080f7981 */ /* 0x002ea8000c1e1100 */
[----:B--2---:R1:W-:Y:S04]  /*0d80*/  STG.E.U8 desc[UR36][R6.64+0x4], R15 ;  /* 0x0000040f06007986 */ /* 0x0043e8000c101124 */
[----:B------:R-:W2:Y:S04]  /*0d90*/  LDG.E.U8 R19, desc[UR36][R8.64+0x6] ;  /* 0x0000062408137981 */ /* 0x000ea8000c1e1100 */
[----:B--2---:R2:W-:Y:S04]  /*0da0*/  STG.E.U8 desc[UR36][R6.64+0x5], R19 ;  /* 0x0000051306007986 */ /* 0x0045e8000c101124 */
[----:B---3--:R-:W3:Y:S04]  /*0db0*/  LDG.E.U8 R21, desc[UR36][R8.64+0x7] ;  /* 0x0000072408157981 */ /* 0x008ee8000c1e1100 */
[----:B---3--:R3:W-:Y:S04]  /*0dc0*/  STG.E.U8 desc[UR36][R6.64+0x6], R21 ;  /* 0x0000061506007986 */ /* 0x0087e8000c101124 */
[----:B----4-:R-:W4:Y:S04]  /*0dd0*/  LDG.E.U8 R23, desc[UR36][R8.64+0x8] ;  /* 0x0000082408177981 */ /* 0x010f28000c1e1100 */
[----:B----4-:R4:W-:Y:S04]  /*0de0*/  STG.E.U8 desc[UR36][R6.64+0x7], R23 ;  /* 0x0000071706007986 */ /* 0x0109e8000c101124 */
[----:B-----5:R-:W5:Y:S04]  /*0df0*/  LDG.E.U8 R25, desc[UR36][R8.64+0x9] ;  /* 0x0000092408197981 */ /* 0x020f68000c1e1100 */
[----:B-----5:R-:W-:Y:S04]  /*0e00*/  STG.E.U8 desc[UR36][R6.64+0x8], R25 ;  /* 0x0000081906007986 */ /* 0x020fe8000c101124 */
[----:B0-----:R-:W5:Y:S04]  /*0e10*/  LDG.E.U8 R13, desc[UR36][R8.64+0xa] ;  /* 0x00000a24080d7981 */ /* 0x001f68000c1e1100 */
[----:B-----5:R0:W-:Y:S04]  /*0e20*/  STG.E.U8 desc[UR36][R6.64+0x9], R13 ;  /* 0x0000090d06007986 */ /* 0x0201e8000c101124 */
[----:B-1----:R-:W5:Y:S04]  /*0e30*/  LDG.E.U8 R15, desc[UR36][R8.64+0xb] ;  /* 0x00000b24080f7981 */ /* 0x002f68000c1e1100 */
[----:B-----5:R-:W-:Y:S04]  /*0e40*/  STG.E.U8 desc[UR36][R6.64+0xa], R15 ;  /* 0x00000a0f06007986 */ /* 0x020fe8000c101124 */
[----:B--2---:R-:W2:Y:S01]  /*0e50*/  LDG.E.U8 R19, desc[UR36][R8.64+0xc] ;  /* 0x00000c2408137981 */ /* 0x004ea2000c1e1100 */
[----:B------:R-:W-:-:S04]  /*0e60*/  IADD3 R12, PT, PT, R12, 0x10, RZ ;  /* 0x000000100c0c7810 */ /* 0x000fc80007ffe0ff */
[----:B------:R-:W-:Y:S02]  /*0e70*/  ISETP.GE.AND P1, PT, R12, -0xc, PT ;  /* 0xfffffff40c00780c */ /* 0x000fe40003f26270 */
[----:B------:R-:W-:Y:S01]  /*0e80*/  IADD3 R16, P2, PT, R8, 0x10, RZ ;  /* 0x0000001008107810 */ /* 0x000fe20007f5e0ff */
[----:B--2---:R-:W-:Y:S04]  /*0e90*/  STG.E.U8 desc[UR36][R6.64+0xb], R19 ;  /* 0x00000b1306007986 */ /* 0x004fe8000c101124 */
[----:B---3--:R1:W2:Y:S01]  /*0ea0*/  LDG.E.U8 R21, desc[UR36][R8.64+0xd] ;  /* 0x00000d2408157981 */ /* 0x0082a2000c1e1100 */
[----:B------:R-:W-:Y:S01]  /*0eb0*/  IADD3 R14, P3, PT, R6, 0x10, RZ ;  /* 0x00000010060e7810 */ /* 0x000fe20007f7e0ff */
[----:B----4-:R-:W-:-:S04]  /*0ec0*/  IMAD.X R23, RZ, RZ, R9, P2 ;  /* 0x000000ffff177224 */ /* 0x010fc800010e0609 */
[----:B0-----:R-:W-:Y:S02]  /*0ed0*/  IMAD.X R13, RZ, RZ, R7, P3 ;  /* 0x000000ffff0d7224 */ /* 0x001fe400018e0607 */
[----:B-1----:R-:W-:Y:S01]  /*0ee0*/  IMAD.MOV.U32 R8, RZ, RZ, R16 ;  /* 0x000000ffff087224 */ /* 0x002fe200078e0010 */
[----:B------:R-:W-:Y:S01]  /*0ef0*/  MOV R9, R23 ;  /* 0x0000001700097202 */ /* 0x000fe20000000f00 */
[----:B--2---:R0:W-:Y:S02]  /*0f00*/  STG.E.U8 desc[UR36][R6.64+0xc], R21 ;  /* 0x00000c1506007986 */ /* 0x0041e4000c101124 */
[----:B0-----:R-:W-:Y:S02]  /*0f10*/  IMAD.MOV.U32 R6, RZ, RZ, R14 ;  /* 0x000000ffff067224 */ /* 0x001fe400078e000e */
[----:B------:R-:W-:Y:S01]  /*0f20*/  IMAD.MOV.U32 R7, RZ, RZ, R13 ;  /* 0x000000ffff077224 */ /* 0x000fe200078e000d */
[----:B------:R-:W-:Y:S06]  /*0f30*/  @!P1 BRA `(.L_x_27) ;  /* 0xfffffffc00549947 */ /* 0x000fec000383ffff */
.L_x_26:
[----:B------:R-:W-:Y:S05]  /*0f40*/  BSYNC.RECONVERGENT B2 ;  /* 0x0000000000027941 */ /* 0x000fea0003800200 */
.L_x_25:
[----:B------:R-:W-:Y:S01]  /*0f50*/  IMAD.MOV R13, RZ, RZ, -R12 ;  /* 0x000000ffff0d7224 */ /* 0x000fe200078e0a0c */
[----:B------:R-:W-:Y:S04]  /*0f60*/  BSSY.RECONVERGENT B2, `(.L_x_28) ;  /* 0x000001d000027945 */ /* 0x000fe80003800200 */
[----:B------:R-:W-:-:S13]  /*0f70*/  ISETP.GT.AND P1, PT, R13, 0x4, PT ;  /* 0x000000040d00780c */ /* 0x000fda0003f24270 */
[----:B------:R-:W-:Y:S05]  /*0f80*/  @!P1 BRA `(.L_x_29) ;  /* 0x0000000000689947 */ /* 0x000fea0003800000 */
[----:B------:R-:W2:Y:S04]  /*0f90*/  LDG.E.U8 R13, desc[UR36][R8.64+-0x2] ;  /* 0xfffffe24080d7981 */ /* 0x000ea8000c1e1100 */
[----:B--2---:R0:W-:Y:S04]  /*0fa0*/  STG.E.U8 desc[UR36][R6.64+-0x3], R13 ;  /* 0xfffffd0d06007986 */ /* 0x0041e8000c101124 */
[----:B------:R-:W2:Y:S04]  /*0fb0*/  LDG.E.U8 R15, desc[UR36][R8.64+-0x1] ;  /* 0xffffff24080f7981 */ /* 0x000ea8000c1e1100 */
[----:B--2---:R1:W-:Y:S04]  /*0fc0*/  STG.E.U8 desc[UR36][R6.64+-0x2], R15 ;  /* 0xfffffe0f06007986 */ /* 0x0043e8000c101124 */
[----:B------:R-:W2:Y:S04]  /*0fd0*/  LDG.E.U8 R19, desc[UR36][R8.64] ;  /* 0x0000002408137981 */ /* 0x000ea8000c1e1100 */
[----:B--2---:R-:W-:Y:S04]  /*0fe0*/  STG.E.U8 desc[UR36][R6.64+-0x1], R19 ;  /* 0xffffff1306007986 */ /* 0x004fe8000c101124 */
[----:B------:R-:W2:Y:S04]  /*0ff0*/  LDG.E.U8 R21, desc[UR36][R8.64+0x1] ;  /* 0x0000012408157981 */ /* 0x000ea8000c1e1100 */
[----:B--2---:R2:W-:Y:S04]  /*1000*/  STG.E.U8 desc[UR36][R6.64], R21 ;  /* 0x0000001506007986 */ /* 0x0045e8000c101124 */
[----:B------:R-:W3:Y:S04]  /*1010*/  LDG.E.U8 R23, desc[UR36][R8.64+0x2] ;  /* 0x0000022408177981 */ /* 0x000ee8000c1e1100 */
[----:B---3--:R-:W-:Y:S04]  /*1020*/  STG.E.U8 desc[UR36][R6.64+0x1], R23 ;  /* 0x0000011706007986 */ /* 0x008fe8000c101124 */
[----:B------:R-:W3:Y:S04]  /*1030*/  LDG.E.U8 R25, desc[UR36][R8.64+0x3] ;  /* 0x0000032408197981 */ /* 0x000ee8000c1e1100 */
[----:B---3--:R-:W-:Y:S04]  /*1040*/  STG.E.U8 desc[UR36][R6.64+0x2], R25 ;  /* 0x0000021906007986 */ /* 0x008fe8000c101124 */
[----:B0-----:R-:W3:Y:S01]  /*1050*/  LDG.E.U8 R13, desc[UR36][R8.64+0x4] ;  /* 0x00000424080d7981 */ /* 0x001ee2000c1e1100 */
[----:B------:R-:W-:-:S02]  /*1060*/  IADD3 R14, P2, PT, R6, 0x8, RZ ;  /* 0x00000008060e7810 */ /* 0x000fc40007f5e0ff */
[----:B------:R-:W-:Y:S01]  /*1070*/  IADD3 R16, P1, PT, R8, 0x8, RZ ;  /* 0x0000000808107810 */ /* 0x000fe20007f3e0ff */
[----:B---3--:R-:W-:Y:S04]  /*1080*/  STG.E.U8 desc[UR36][R6.64+0x3], R13 ;  /* 0x0000030d06007986 */ /* 0x008fe8000c101124 */
[----:B-1----:R0:W3:Y:S01]  /*1090*/  LDG.E.U8 R15, desc[UR36][R8.64+0x5] ;  /* 0x00000524080f7981 */ /* 0x0020e2000c1e1100 */
[----:B--2---:R-:W-:Y:S01]  /*10a0*/  IADD3.X R21, PT, PT, RZ, R9, RZ, P1, !PT ;  /* 0x00000009ff157210 */ /* 0x004fe20000ffe4ff */
[----:B------:R-:W-:Y:S01]  /*10b0*/  IMAD.X R19, RZ, RZ, R7, P2 ;  /* 0x000000ffff137224 */ /* 0x000fe200010e0607 */
[----:B------:R-:W-:Y:S01]  /*10c0*/  PLOP3.LUT P0, PT, PT, PT, PT, 0x8, 0x80 ;  /* 0x000000000080781c */ /* 0x000fe20003f0e170 */
[----:B------:R-:W-:Y:S02]  /*10d0*/  VIADD R12, R12, 0x8 ;  /* 0x000000080c0c7836 */ /* 0x000fe40000000000 */
[----:B0-----:R-:W-:Y:S01]  /*10e0*/  IMAD.MOV.U32 R8, RZ, RZ, R16 ;  /* 0x000000ffff087224 */ /* 0x001fe200078e0010 */
[----:B------:R-:W-:Y:S01]  /*10f0*/  MOV R9, R21 ;  /* 0x0000001500097202 */ /* 0x000fe20000000f00 */
[----:B---3--:R0:W-:Y:S02]  /*1100*/  STG.E.U8 desc[UR36][R6.64+0x4], R15 ;  /* 0x0000040f06007986 */ /* 0x0081e4000c101124 */
[----:B0-----:R-:W-:-:S02]  /*1110*/  IMAD.MOV.U32 R6, RZ, RZ, R14 ;  /* 0x000000ffff067224 */ /* 0x001fc400078e000e */
[----:B------:R-:W-:-:S07]  /*1120*/  IMAD.MOV.U32 R7, RZ, RZ, R19 ;  /* 0x000000ffff077224 */ /* 0x000fce00078e0013 */
.L_x_29:
[----:B------:R-:W-:Y:S05]  /*1130*/  BSYNC.RECONVERGENT B2 ;  /* 0x0000000000027941 */ /* 0x000fea0003800200 */
.L_x_28:
[----:B------:R-:W-:-:S13]  /*1140*/  ISETP.NE.OR P0, PT, R12, RZ, P0 ;  /* 0x000000ff0c00720c */ /* 0x000fda0000705670 */
[----:B------:R-:W-:Y:S05]  /*1150*/  @!P0 BREAK.RELIABLE B0 ;  /* 0x0000000000008942 */ /* 0x000fea0003800100 */
[----:B------:R-:W-:Y:S05]  /*1160*/  @!P0 BRA `(.L_x_22) ;  /* 0x0000000000508947 */ /* 0x000fea0003800000 */
.L_x_24:
[----:B------:R-:W-:Y:S05]  /*1170*/  BSYNC.RELIABLE B0 ;  /* 0x0000000000007941 */ /* 0x000fea0003800100 */
.L_x_23:
[----:B------:R-:W2:Y:S04]  /*1180*/  LDG.E.U8 R13, desc[UR36][R8.64+-0x2] ;  /* 0xfffffe24080d7981 */ /* 0x000ea8000c1e1100 */
[----:B--2---:R0:W-:Y:S04]  /*1190*/  STG.E.U8 desc[UR36][R6.64+-0x3], R13 ;  /* 0xfffffd0d06007986 */ /* 0x0041e8000c101124 */
[----:B------:R-:W2:Y:S04]  /*11a0*/  LDG.E.U8 R15, desc[UR36][R8.64+-0x1] ;  /* 0xffffff24080f7981 */ /* 0x000ea8000c1e1100 */
[----:B--2---:R-:W-:Y:S04]  /*11b0*/  STG.E.U8 desc[UR36][R6.64+-0x2], R15 ;  /* 0xfffffe0f06007986 */ /* 0x004fe8000c101124 */
[----:B------:R-:W2:Y:S01]  /*11c0*/  LDG.E.U8 R19, desc[UR36][R8.64] ;  /* 0x0000002408137981 */ /* 0x000ea2000c1e1100 */
[----:B------:R-:W-:-:S05]  /*11d0*/  VIADD R12, R12, 0x4 ;  /* 0x000000040c0c7836 */ /* 0x000fca0000000000 */
[----:B------:R-:W-:Y:S01]  /*11e0*/  ISETP.NE.AND P0, PT, R12, RZ, PT ;  /* 0x000000ff0c00720c */ /* 0x000fe20003f05270 */
[----:B--2---:R-:W-:Y:S04]  /*11f0*/  STG.E.U8 desc[UR36][R6.64+-0x1], R19 ;  /* 0xffffff1306007986 */ /* 0x004fe8000c101124 */
[----:B------:R1:W2:Y:S01]  /*1200*/  LDG.E.U8 R21, desc[UR36][R8.64+0x1] ;  /* 0x0000012408157981 */ /* 0x0002a2000c1e1100 */
[----:B------:R-:W-:Y:S02]  /*1210*/  IADD3 R16, P1, PT, R8, 0x4, RZ ;  /* 0x0000000408107810 */ /* 0x000fe40007f3e0ff */
[----:B------:R-:W-:Y:S02]  /*1220*/  IADD3 R14, P2, PT, R6, 0x4, RZ ;  /* 0x00000004060e7810 */ /* 0x000fe40007f5e0ff */
[----:B------:R-:W-:-:S03]  /*1230*/  IADD3.X R23, PT, PT, RZ, R9, RZ, P1, !PT ;  /* 0x00000009ff177210 */ /* 0x000fc60000ffe4ff */
[----:B0-----:R-:W-:Y:S02]  /*1240*/  IMAD.X R13, RZ, RZ, R7, P2 ;  /* 0x000000ffff0d7224 */ /* 0x001fe400010e0607 */
[----:B-1----:R-:W-:Y:S02]  /*1250*/  IMAD.MOV.U32 R8, RZ, RZ, R16 ;  /* 0x000000ffff087224 */ /* 0x002fe400078e0010 */
[----:B------:R-:W-:Y:S01]  /*1260*/  IMAD.MOV.U32 R9, RZ, RZ, R23 ;  /* 0x000000ffff097224 */ /* 0x000fe200078e0017 */
[----:B--2---:R0:W-:Y:S02]  /*1270*/  STG.E.U8 desc[UR36][R6.64], R21 ;  /* 0x0000001506007986 */ /* 0x0041e4000c101124 */
[----:B0-----:R-:W-:Y:S01]  /*1280*/  MOV R6, R14 ;  /* 0x0000000e00067202 */ /* 0x001fe20000000f00 */
[----:B------:R-:W-:Y:S01]  /*1290*/  IMAD.MOV.U32 R7, RZ, RZ, R13 ;  /* 0x000000ffff077224 */ /* 0x000fe200078e000d */
[----:B------:R-:W-:Y:S06]  /*12a0*/  @P0 BRA `(.L_x_23) ;  /* 0xfffffffc00b40947 */ /* 0x000fec000383ffff */
.L_x_22:
[----:B------:R-:W-:Y:S05]  /*12b0*/  BSYNC.RECONVERGENT B1 ;  /* 0x0000000000017941 */ /* 0x000fea0003800200 */
.L_x_21:
[----:B------:R-:W-:-:S13]  /*12c0*/  ISETP.NE.AND P0, PT, R10, RZ, PT ;  /* 0x000000ff0a00720c */ /* 0x000fda0003f05270 */
[----:B------:R-:W-:Y:S05]  /*12d0*/  @!P0 EXIT ;  /* 0x000000000000894d */ /* 0x000fea0003800000 */
[----:B------:R-:W0:Y:S01]  /*12e0*/  LDCU UR4, c[0x0][0x384] ;  /* 0x00007080ff0477ac */ /* 0x000e220008000800 */
[----:B------:R-:W-:Y:S01]  /*12f0*/  IMAD.MOV.U32 R6, RZ, RZ, R11 ;  /* 0x000000ffff067224 */ /* 0x000fe200078e000b */
[----:B------:R-:W-:Y:S01]  /*1300*/  IADD3 R11, P2, P3, R11, -0x4, R2 ;  /* 0xfffffffc0b0b7810 */ /* 0x000fe20007b5e002 */
[----:B------:R-:W-:Y:S01]  /*1310*/  IMAD.MOV.U32 R7, RZ, RZ, RZ ;  /* 0x000000ffff077224 */ /* 0x000fe200078e00ff */
[----:B------:R-:W-:Y:S01]  /*1320*/  IADD3 R10, PT, PT, -R10, RZ, RZ ;  /* 0x000000ff0a0a7210 */ /* 0x000fe20007ffe1ff */
[----:B------:R-:W-:-:S04]  /*1330*/  IMAD.WIDE.U32 R6, R29, R4, R6 ;  /* 0x000000041d067225 */ /* 0x000fc800078e0006 */
[----:B------:R-:W-:Y:S01]  /*1340*/  IMAD R4, R17, R4, RZ ;  /* 0x0000000411047224 */ /* 0x000fe200078e02ff */
[----:B------:R-:W-:-:S03]  /*1350*/  IADD3 R0, P0, PT, R6, R0, RZ ;  /* 0x0000000006007210 */ /* 0x000fc60007f1e0ff */
[----:B------:R-:W-:Y:S01]  /*1360*/  IMAD R5, R29, R5, R4 ;  /* 0x000000051d057224 */ /* 0x000fe200078e0204 */
[----:B------:R-:W-:Y:S02]  /*1370*/  IADD3 R4, P1, PT, R0, 0x4, RZ ;  /* 0x0000000400047810 */ /* 0x000fe40007f3e0ff */
[----:B------:R-:W-:Y:S02]  /*1380*/  IADD3.X R0, PT, PT, RZ, -0x1, R3, P2, P3 ;  /* 0xffffffffff007810 */ /* 0x000fe400017e6403 */
[----:B0-----:R-:W-:-:S05]  /*1390*/  IADD3.X R7, PT, PT, R5, UR4, R7, P0, !PT ;  /* 0x0000000405077c10 */ /* 0x001fca00087fe407 */
[----:B------:R-:W-:-:S07]  /*13a0*/  IMAD.X R7, RZ, RZ, R7, P1 ;  /* 0x000000ffff077224 */ /* 0x000fce00008e0607 */
.L_x_30:
[----:B0-----:R-:W-:Y:S02]  /*13b0*/  IMAD.MOV.U32 R2, RZ, RZ, R11 ;  /* 0x000000ffff027224 */ /* 0x001fe400078e000b */
[----:B------:R-:W-:-:S05]  /*13c0*/  IMAD.MOV.U32 R3, RZ, RZ, R0 ;  /* 0x000000ffff037224 */ /* 0x000fca00078e0000 */
[----:B------:R0:W2:Y:S01]  /*13d0*/  LDG.E.U8 R5, desc[UR36][R2.64] ;  /* 0x0000002402057981 */ /* 0x0000a2000c1e1100 */
[----:B------:R-:W-:Y:S01]  /*13e0*/  VIADD R10, R10, 0x1 ;  /* 0x000000010a0a7836 */ /* 0x000fe20000000000 */
[----:B------:R-:W-:-:S04]  /*13f0*/  IADD3 R11, P2, PT, R11, 0x1, RZ ;  /* 0x000000010b0b7810 */ /* 0x000fc80007f5e0ff */
[----:B------:R-:W-:Y:S02]  /*1400*/  ISETP.NE.AND P0, PT, R10, RZ, PT ;  /* 0x000000ff0a00720c */ /* 0x000fe40003f05270 */
[----:B------:R-:W-:Y:S02]  /*1410*/  IADD3.X R0, PT, PT, RZ, R0, RZ, P2, !PT ;  /* 0x00000000ff007210 */ /* 0x000fe400017fe4ff */
[----:B0-----:R-:W-:Y:S01]  /*1420*/  MOV R2, R4 ;  /* 0x0000000400027202 */ /* 0x001fe20000000f00 */
[----:B------:R-:W-:Y:S01]  /*1430*/  IMAD.MOV.U32 R3, RZ, RZ, R7 ;  /* 0x000000ffff037224 */ /* 0x000fe200078e0007 */
[----:B------:R-:W-:-:S05]  /*1440*/  IADD3 R4, P1, PT, R4, 0x1, RZ ;  /* 0x0000000104047810 */ /* 0x000fca0007f3e0ff */
[----:B------:R-:W-:Y:S01]  /*1450*/  IMAD.X R7, RZ, RZ, R7, P1 ;  /* 0x000000ffff077224 */ /* 0x000fe200008e0607 */
[----:B--2---:R0:W-:Y:S01]  /*1460*/  STG.E.U8 desc[UR36][R2.64], R5 ;  /* 0x0000000502007986 */ /* 0x0041e2000c101124 */
[----:B------:R-:W-:Y:S06]  /*1470*/  @P0 BRA `(.L_x_30) ;  /* 0xfffffffc00cc0947 */ /* 0x000fec000383ffff */
[----:B------:R-:W-:Y:S05]  /*1480*/  EXIT ;  /* 0x000000000000794d */ /* 0x000fea0003800000 */
        .weak           $__internal_0_$__cuda_sm20_div_u64
        .type           $__internal_0_$__cuda_sm20_div_u64,@function
        .size           $__internal_0_$__cuda_sm20_div_u64,(.L_x_32 - $__internal_0_$__cuda_sm20_div_u64)
$__internal_0_$__cuda_sm20_div_u64:
[----:B------:R-:W-:Y:S02]  /*1490*/  IMAD.MOV.U32 R10, RZ, RZ, R24 ;  /* 0x000000ffff0a7224 */ /* 0x000fe400078e0018 */
[----:B------:R-:W-:-:S04]  /*14a0*/  IMAD.MOV.U32 R11, RZ, RZ, RZ ;  /* 0x000000ffff0b7224 */ /* 0x000fc800078e00ff */
[----:B------:R-:W0:Y:S08]  /*14b0*/  I2F.U64.RP R10, R10 ;  /* 0x0000000a000a7312 */ /* 0x000e300000309000 */
[----:B0-----:R-:W0:Y:S02]  /*14c0*/  MUFU.RCP R4, R10 ;  /* 0x0000000a00047308 */ /* 0x001e240000001000 */
[----:B0-----:R-:W-:-:S06]  /*14d0*/  VIADD R4, R4, 0x1ffffffe ;  /* 0x1ffffffe04047836 */ /* 0x001fcc0000000000 */
[----:B------:R-:W0:Y:S02]  /*14e0*/  F2I.U64.TRUNC R4, R4 ;  /* 0x0000000400047311 */ /* 0x000e24000020d800 */
[----:B0-----:R-:W-:-:S04]  /*14f0*/  IMAD.WIDE.U32 R6, R4, R24, RZ ;  /* 0x0000001804067225 */ /* 0x001fc800078e00ff */
[----:B------:R-:W-:Y:S01]  /*1500*/  IMAD R7, R5, R24, R7 ;  /* 0x0000001805077224 */ /* 0x000fe200078e0207 */
[----:B------:R-:W-:-:S04]  /*1510*/  IADD3 R15, P0, PT, RZ, -R6, RZ ;  /* 0x80000006ff0f7210 */ /* 0x000fc80007f1e0ff */
[----:B------:R-:W-:Y:S01]  /*1520*/  IADD3.X R21, PT, PT, RZ, ~R7, RZ, P0, !PT ;  /* 0x80000007ff157210 */ /* 0x000fe200007fe4ff */
[----:B------:R-:W-:-:S04]  /*1530*/  IMAD.HI.U32 R6, R4, R15, RZ ;  /* 0x0000000f04067227 */ /* 0x000fc800078e00ff */
[----:B------:R-:W-:Y:S02]  /*1540*/  IMAD.MOV.U32 R7, RZ, RZ, R4 ;  /* 0x000000ffff077224 */ /* 0x000fe400078e0004 */
[-C--:B------:R-:W-:Y:S02]  /*1550*/  IMAD R11, R5, R21.reuse, RZ ;  /* 0x00000015050b7224 */ /* 0x080fe400078e02ff */
[----:B------:R-:W-:-:S04]  /*1560*/  IMAD.WIDE.U32 R6, P0, R4, R21, R6 ;  /* 0x0000001504067225 */ /* 0x000fc80007800006 */
[----:B------:R-:W-:-:S04]  /*1570*/  IMAD.HI.U32 R21, R5, R21, RZ ;  /* 0x0000001505157227 */ /* 0x000fc800078e00ff */
[----:B------:R-:W-:-:S05]  /*1580*/  IMAD.HI.U32 R6, P1, R5, R15, R6 ;  /* 0x0000000f05067227 */ /* 0x000fca0007820006 */
[----:B------:R-:W-:Y:S01]  /*1590*/  IADD3 R7, P2, PT, R11, R6, RZ ;  /* 0x000000060b077210 */ /* 0x000fe20007f5e0ff */
[----:B------:R-:W-:-:S04]  /*15a0*/  IMAD.X R6, R21, 0x1, R5, P0 ;  /* 0x0000000115067824 */ /* 0x000fc800000e0605 */
[----:B------:R-:W-:Y:S01]  /*15b0*/  IMAD.WIDE.U32 R4, R7, R24, RZ ;  /* 0x0000001807047225 */ /* 0x000fe200078e00ff */
[----:B------:R-:W-:Y:S02]  /*15c0*/  IADD3.X R11, PT, PT, RZ, RZ, R6, P2, P1 ;  /* 0x000000ffff0b7210 */ /* 0x000fe400017e2406 */
[----:B------:R-:W-:-:S03]  /*15d0*/  IADD3 R15, P0, PT, RZ, -R4, RZ ;  /* 0x80000004ff0f7210 */ /* 0x000fc60007f1e0ff */
[----:B------:R-:W-:Y:S02]  /*15e0*/  IMAD R4, R11, R24, R5 ;  /* 0x000000180b047224 */ /* 0x000fe400078e0205 */
[----:B------:R-:W-:-:S04]  /*15f0*/  IMAD.HI.U32 R6, R7, R15, RZ ;  /* 0x0000000f07067227 */ /* 0x000fc800078e00ff */
[----:B------:R-:W-:-:S04]  /*1600*/  IMAD.X R4, RZ, RZ, ~R4, P0 ;  /* 0x000000ffff047224 */ /* 0x000fc800000e0e04 */
[----:B------:R-:W-:-:S04]  /*1610*/  IMAD.WIDE.U32 R6, P0, R7, R4, R6 ;  /* 0x0000000407067225 */ /* 0x000fc80007800006 */
[C---:B------:R-:W-:Y:S02]  /*1620*/  IMAD R5, R11.reuse, R4, RZ ;  /* 0x000000040b057224 */ /* 0x040fe400078e02ff */
[----:B------:R-:W-:-:S04]  /*1630*/  IMAD.HI.U32 R6, P1, R11, R15, R6 ;  /* 0x0000000f0b067227 */ /* 0x000fc80007820006 */
[----:B------:R-:W-:Y:S01]  /*1640*/  IMAD.HI.U32 R4, R11, R4, RZ ;  /* 0x000000040b047227 */ /* 0x000fe200078e00ff */
[----:B------:R-:W-:-:S03]  /*1650*/  IADD3 R6, P2, PT, R5, R6, RZ ;  /* 0x0000000605067210 */ /* 0x000fc60007f5e0ff */
[----:B------:R-:W-:Y:S01]  /*1660*/  IMAD.MOV.U32 R5, RZ, RZ, RZ ;  /* 0x000000ffff057224 */ /* 0x000fe200078e00ff */
[----:B------:R-:W-:Y:S01]  /*1670*/  IADD3.X R11, PT, PT, R4, R11, RZ, P0, !PT ;  /* 0x0000000b040b7210 */ /* 0x000fe200007fe4ff */
[----:B------:R-:W-:-:S03]  /*1680*/  IMAD.HI.U32 R4, R6, R13, RZ ;  /* 0x0000000d06047227 */ /* 0x000fc600078e00ff */
[----:B------:R-:W-:Y:S01]  /*1690*/  IADD3.X R10, PT, PT, RZ, RZ, R11, P2, P1 ;  /* 0x000000ffff0a7210 */ /* 0x000fe200017e240b */
[----:B------:R-:W-:-:S04]  /*16a0*/  IMAD.WIDE.U32 R4, R6, R9, R4 ;  /* 0x0000000906047225 */ /* 0x000fc800078e0004 */
[C---:B------:R-:W-:Y:S02]  /*16b0*/  IMAD R7, R10.reuse, R9, RZ ;  /* 0x000000090a077224 */ /* 0x040fe400078e02ff */
[----:B------:R-:W-:-:S04]  /*16c0*/  IMAD.HI.U32 R4, P0, R10, R13, R4 ;  /* 0x0000000d0a047227 */ /* 0x000fc80007800004 */
[----:B------:R-:W-:Y:S01]  /*16d0*/  IMAD.HI.U32 R10, R10, R9, RZ ;  /* 0x000000090a0a7227 */ /* 0x000fe200078e00ff */
[----:B------:R-:W-:-:S03]  /*16e0*/  IADD3 R7, P1, PT, R7, R4, RZ ;  /* 0x0000000407077210 */ /* 0x000fc60007f3e0ff */
[----:B------:R-:W-:-:S05]  /*16f0*/  IMAD.X R4, RZ, RZ, R10, P0 ;  /* 0x000000ffff047224 */ /* 0x000fca00000e060a */
[----:B------:R-:W-:Y:S01]  /*1700*/  IADD3.X R11, PT, PT, RZ, R4, RZ, P1, !PT ;  /* 0x00000004ff0b7210 */ /* 0x000fe20000ffe4ff */
[----:B------:R-:W-:-:S04]  /*1710*/  IMAD.WIDE.U32 R4, R7, R24, RZ ;  /* 0x0000001807047225 */ /* 0x000fc800078e00ff */
[----:B------:R-:W-:Y:S01]  /*1720*/  IMAD R6, R11, R24, R5 ;  /* 0x000000180b067224 */ /* 0x000fe200078e0205 */
[----:B------:R-:W-:Y:S01]  /*1730*/  IADD3 R13, P0, PT, -R4, R13, RZ ;  /* 0x0000000d040d7210 */ /* 0x000fe20007f1e1ff */
[----:B------:R-:W-:-:S03]  /*1740*/  VIADD R4, R7, 0x1 ;  /* 0x0000000107047836 */ /* 0x000fc60000000000 */
[----:B------:R-:W-:Y:S01]  /*1750*/  IADD3 R5, P1, PT, -R24, R13, RZ ;  /* 0x0000000d18057210 */ /* 0x000fe20007f3e1ff */
[----:B------:R-:W-:Y:S01]  /*1760*/  IMAD.X R9, R9, 0x1, ~R6, P0 ;  /* 0x0000000109097824 */ /* 0x000fe200000e0e06 */
[----:B------:R-:W-:-:S04]  /*1770*/  ISETP.GE.U32.AND P0, PT, R13, R24, PT ;  /* 0x000000180d00720c */ /* 0x000fc80003f06070 */
[C---:B------:R-:W-:Y:S02]  /*1780*/  ISETP.GE.U32.AND.EX P0, PT, R9.reuse, RZ, PT, P0 ;  /* 0x000000ff0900720c */ /* 0x040fe40003f06100 */
[----:B------:R-:W-:Y:S02]  /*1790*/  IADD3.X R6, PT, PT, R9, -0x1, RZ, P1, !PT ;  /* 0xffffffff09067810 */ /* 0x000fe40000ffe4ff */
[----:B------:R-:W-:Y:S02]  /*17a0*/  SEL R5, R5, R13, P0 ;  /* 0x0000000d05057207 */ /* 0x000fe40000000000 */
[----:B------:R-:W-:Y:S01]  /*17b0*/  SEL R6, R6, R9, P0 ;  /* 0x0000000906067207 */ /* 0x000fe20000000000 */
[----:B------:R-:W-:Y:S01]  /*17c0*/  IMAD.MOV.U32 R9, RZ, RZ, 0x0 ;  /* 0x00000000ff097424 */ /* 0x000fe200078e00ff */
[----:B------:R-:W-:Y:S02]  /*17d0*/  SEL R7, R4, R7, P0 ;  /* 0x0000000704077207 */ /* 0x000fe40000000000 */
[----:B------:R-:W-:-:S02]  /*17e0*/  ISETP.GE.U32.AND P0, PT, R5, R24, PT ;  /* 0x000000180500720c */ /* 0x000fc40003f06070 */
[----:B------:R-:W-:Y:S02]  /*17f0*/  ISETP.NE.U32.AND P1, PT, R24, RZ, PT ;  /* 0x000000ff1800720c */ /* 0x000fe40003f25070 */
[----:B------:R-:W-:Y:S02]  /*1800*/  IADD3 R4, PT, PT, R7, 0x1, RZ ;  /* 0x0000000107047810 */ /* 0x000fe40007ffe0ff */
[----:B------:R-:W-:Y:S02]  /*1810*/  ISETP.GE.U32.AND.EX P0, PT, R6, RZ, PT, P0 ;  /* 0x000000ff0600720c */ /* 0x000fe40003f06100 */
[----:B------:R-:W-:Y:S02]  /*1820*/  ISETP.NE.AND.EX P1, PT, RZ, RZ, PT, P1 ;  /* 0x000000ffff00720c */ /* 0x000fe40003f25310 */
[----:B------:R-:W-:-:S04]  /*1830*/  SEL R4, R4, R7, P0 ;  /* 0x0000000704047207 */ /* 0x000fc80000000000 */
[----:B------:R-:W-:Y:S01]  /*1840*/  SEL R4, R4, 0xffffffff, P1 ;  /* 0xffffffff04047807 */ /* 0x000fe20000800000 */
[----:B------:R-:W-:Y:S06]  /*1850*/  RET.REL.NODEC R8 `(_Z13encode_kernelPhPKhmii) ;  /* 0xffffffe408e87950 */ /* 0x000fec0003c3ffff */
.L_x_31:
        /* <DEDUP_REMOVED lines=10> */
.L_x_32:


//--------------------- .nv.global.init           --------------------------
	.section	.nv.global.init,"aw",@progbits
.nv.global.init:
	.type		$str,@object
	.size		$str,($str$1 - $str)
$str:
        /*0000*/ 	.byte	0x73, 0x79, 0x6d, 0x2d, 0x3e, 0x78, 0x5f, 0x6d, 0x61, 0x78, 0x20, 0x21, 0x3d, 0x20, 0x30, 0x00
	.type		$str$1,@object
	.size		$str$1,(__unnamed_1 - $str$1)
$str$1:
        /*0010*/ 	.byte	0x2f, 0x74, 0x6d, 0x70, 0x2f, 0x73, 0x61, 0x73, 0x73, 0x5f, 0x63, 0x75, 0x5f, 0x31, 0x63, 0x30
        /*0020*/ 	.byte	0x61, 0x6b, 0x72, 0x5f, 0x36, 0x2f, 0x6b, 0x2e, 0x63, 0x75, 0x00
	.type		__unnamed_1,@object
	.size		__unnamed_1,(.L_3 - __unnamed_1)
__unnamed_1:
        /*002b*/ 	.byte	0x76, 0x6f, 0x69, 0x64, 0x20, 0x52, 0x61, 0x6e, 0x73, 0x45, 0x6e, 0x63, 0x50, 0x75, 0x74, 0x53
        /*003b*/ 	.byte	0x79, 0x6d, 0x62, 0x6f, 0x6c, 0x28, 0x75, 0x6e, 0x73, 0x69, 0x67, 0x6e, 0x65, 0x64, 0x20, 0x69
        /*004b*/ 	.byte	0x6e, 0x74, 0x20, 0x2a, 0x2c, 0x20, 0x75, 0x6e, 0x73, 0x69, 0x67, 0x6e, 0x65, 0x64, 0x20, 0x63
        /*005b*/ 	.byte	0x68, 0x61, 0x72, 0x20, 0x2a, 0x2a, 0x2c, 0x20, 0x63, 0x6f, 0x6e, 0x73, 0x74, 0x20, 0x52, 0x61
        /*006b*/ 	.byte	0x6e, 0x73, 0x45, 0x6e, 0x63, 0x53, 0x79, 0x6d, 0x62, 0x6f, 0x6c, 0x20, 0x2a, 0x29, 0x00
.L_3:


//--------------------- .nv.shared._Z13decode_kernelPhmiiS_ --------------------------
	.section	.nv.shared._Z13decode_kernelPhmiiS_,"aw",@nobits
	.sectionflags	@""
	.align	4
.nv.shared._Z13decode_kernelPhmiiS_:
	.zero		2560


//--------------------- .nv.shared.reserved.0     --------------------------
	.section	.nv.shared.reserved.0,"aw",@nobits
	.weak		__nv_reservedSMEM_offset_0_alias
	.size		__nv_reservedSMEM_offset_0_alias, 0, 64
	.other		__nv_reservedSMEM_offset_0_alias,@"STO_CUDA_RESERVED_SHARED STV_DEFAULT"
__nv_reservedSMEM_offset_0_alias:
	.zero		0
	.zero		64


//--------------------- .nv.constant0._Z13decode_kernelPhmiiS_ --------------------------
	.section	.nv.constant0._Z13decode_kernelPhmiiS_,"a",@progbits
	.sectionflags	@""
	.align	4
.nv.constant0._Z13decode_kernelPhmiiS_:
	.zero		928


//--------------------- .nv.constant0._Z13encode_kernelPhPKhmii --------------------------
	.section	.nv.constant0._Z13encode_kernelPhPKhmii,"a",@progbits
	.sectionflags	@""
	.align	4
.nv.constant0._Z13encode_kernelPhPKhmii:
	.zero		928


//--------------------- SYMBOLS --------------------------

	.type		.nv.reservedSmem.offset0,@object
	.size		.nv.reservedSmem.offset0,0x4
	.type		.nv.reservedSmem.cap,@object
	.size		.nv.reservedSmem.cap,0x4
	.type		__assertfail,@function
